	.target	sm_90a

	.elftype	@"ET_EXEC"


//--------------------- .note.nv.tkinfo           --------------------------
	.section	.note.nv.tkinfo,"",@"SHT_NOTE"
	.sectionflags	@"SHF_NOTE_NV_TKINFO"
	.tkinfo
        /*0018*/ 	.word	0x00000002
        /*0030*/ 	.string	""
        /*0030*/ 	.string	"ptxas"
        /*0030*/ 	.string	"Cuda compilation tools, release 13.0, V13.0.88"
        /*0030*/ 	.string	"Build cuda_13.0.r13.0/compiler.36424714_0"
        /*0030*/ 	.string	"-arch sm_90a -m 64 "



//--------------------- .note.nv.cuinfo           --------------------------
	.section	.note.nv.cuinfo,"",@"SHT_NOTE"
	.sectionflags	@"SHF_NOTE_NV_CUINFO"
        /*0018*/ 	.short	0x0002
        /*001a*/ 	.short	0x005a
        /*001c*/ 	.short	0x0082
	.zero		2


//--------------------- .nv.info                  --------------------------
	.section	.nv.info,"",@"SHT_CUDA_INFO"
	.align	4


	//----- nvinfo : EIATTR_REGCOUNT
	.align		4
        /*0000*/ 	.byte	0x04, 0x2f
        /*0002*/ 	.short	(.L_12 - .L_11)
	.align		4
.L_11:
        /*0004*/ 	.word	index@(_ZN7cutlass13device_kernelINS_4conv6kernel13ConvUniversalINS1_16ConvProblemShapeILNS1_8OperatorE0ELi3EEENS1_10collective14CollectiveConvINS1_46MainloopSm90TmaGmmaWarpSpecializedImplicitGemmILS5_0ELi11ELi3EN4cute5tupleIJNSA_1CILi2EEENSC_ILi1EEESE_EEENS1_36KernelImplicitTmaWarpSpecializedSm90ELi1EEENSB_IJNSC_ILi256EEENSC_ILi64EEENSB_IJNSC_ILi32EEEEEEEEENS_6half_tESN_NSA_8TiledMMAINSA_8MMA_AtomIJNSA_4SM904GMMA25MMA_64x64x16_F32F16F16_SSILNSR_5MajorE0ELST_0ELNSR_7ScaleInE1ELSU_1EEEEEENSA_6LayoutINSB_IJSE_SE_SE_EEENSB_IJNSC_ILi0EEESZ_SZ_EEEEENSB_IJNSA_10UnderscoreES12_S12_EEEEENS7_6detail26Sm90ImplicitGemmTileTraitsINSA_20SM90_TMA_LOAD_IM2COLENSA_14ComposedLayoutINSA_7SwizzleILi2ELi4ELi3EEENSA_18smem_ptr_flag_bitsILi16EEENSX_INSB_IJNSB_IJNSC_ILi8EEESK_EEENSB_IJSK_SE_EEENSB_IJSE_NSC_ILi11EEEEEEEEENSB_IJNSB_IJSK_SI_EEENSB_IJSE_SZ_EEENSB_IJSZ_NSC_ILi8192EEEEEEEEEEEEEvEENS16_INSA_23SM90_TMA_LOAD_MULTICASTENS18_IS1A_S1C_NSX_INSB_IJNSB_IJS1D_S1D_EEES1F_S1H_EEENSB_IJS1J_S1K_NSB_IJSZ_NSC_ILi2048EEEEEEEEEEEEEvEEEENS_8epilogue10collective6detail29Sm90TmaWarpSpecializedAdapterINS22_15DefaultEpilogueISN_NSB_IJNSB_IJllllEEESE_SZ_EEES27_NS21_6thread17LinearCombinationISN_Li1EffLNS28_9ScaleType4KindE0ELNS_15FloatRoundStyleE2ESN_EENS_4gemm15EpilogueDefaultEEEEEvvEEEEvNT_6ParamsE)
        /*0008*/ 	.word	0x0000009a


	//----- nvinfo : EIATTR_FRAME_SIZE
	.align		4
.L_12:
        /*000c*/ 	.byte	0x04, 0x11
        /*000e*/ 	.short	(.L_14 - .L_13)
	.align		4
.L_13:
        /*0010*/ 	.word	index@(_ZN7cutlass13device_kernelINS_4conv6kernel13ConvUniversalINS1_16ConvProblemShapeILNS1_8OperatorE0ELi3EEENS1_10collective14CollectiveConvINS1_46MainloopSm90TmaGmmaWarpSpecializedImplicitGemmILS5_0ELi11ELi3EN4cute5tupleIJNSA_1CILi2EEENSC_ILi1EEESE_EEENS1_36KernelImplicitTmaWarpSpecializedSm90ELi1EEENSB_IJNSC_ILi256EEENSC_ILi64EEENSB_IJNSC_ILi32EEEEEEEEENS_6half_tESN_NSA_8TiledMMAINSA_8MMA_AtomIJNSA_4SM904GMMA25MMA_64x64x16_F32F16F16_SSILNSR_5MajorE0ELST_0ELNSR_7ScaleInE1ELSU_1EEEEEENSA_6LayoutINSB_IJSE_SE_SE_EEENSB_IJNSC_ILi0EEESZ_SZ_EEEEENSB_IJNSA_10UnderscoreES12_S12_EEEEENS7_6detail26Sm90ImplicitGemmTileTraitsINSA_20SM90_TMA_LOAD_IM2COLENSA_14ComposedLayoutINSA_7SwizzleILi2ELi4ELi3EEENSA_18smem_ptr_flag_bitsILi16EEENSX_INSB_IJNSB_IJNSC_ILi8EEESK_EEENSB_IJSK_SE_EEENSB_IJSE_NSC_ILi11EEEEEEEEENSB_IJNSB_IJSK_SI_EEENSB_IJSE_SZ_EEENSB_IJSZ_NSC_ILi8192EEEEEEEEEEEEEvEENS16_INSA_23SM90_TMA_LOAD_MULTICASTENS18_IS1A_S1C_NSX_INSB_IJNSB_IJS1D_S1D_EEES1F_S1H_EEENSB_IJS1J_S1K_NSB_IJSZ_NSC_ILi2048EEEEEEEEEEEEEvEEEENS_8epilogue10collective6detail29Sm90TmaWarpSpecializedAdapterINS22_15DefaultEpilogueISN_NSB_IJNSB_IJllllEEESE_SZ_EEES27_NS21_6thread17LinearCombinationISN_Li1EffLNS28_9ScaleType4KindE0ELNS_15FloatRoundStyleE2ESN_EENS_4gemm15EpilogueDefaultEEEEEvvEEEEvNT_6ParamsE)
        /*0014*/ 	.word	0x00000000


	//----- nvinfo : EIATTR_MIN_STACK_SIZE
	.align		4
.L_14:
        /*0018*/ 	.byte	0x04, 0x12
        /*001a*/ 	.short	(.L_16 - .L_15)
	.align		4
.L_15:
        /*001c*/ 	.word	index@(_ZN7cutlass13device_kernelINS_4conv6kernel13ConvUniversalINS1_16ConvProblemShapeILNS1_8OperatorE0ELi3EEENS1_10collective14CollectiveConvINS1_46MainloopSm90TmaGmmaWarpSpecializedImplicitGemmILS5_0ELi11ELi3EN4cute5tupleIJNSA_1CILi2EEENSC_ILi1EEESE_EEENS1_36KernelImplicitTmaWarpSpecializedSm90ELi1EEENSB_IJNSC_ILi256EEENSC_ILi64EEENSB_IJNSC_ILi32EEEEEEEEENS_6half_tESN_NSA_8TiledMMAINSA_8MMA_AtomIJNSA_4SM904GMMA25MMA_64x64x16_F32F16F16_SSILNSR_5MajorE0ELST_0ELNSR_7ScaleInE1ELSU_1EEEEEENSA_6LayoutINSB_IJSE_SE_SE_EEENSB_IJNSC_ILi0EEESZ_SZ_EEEEENSB_IJNSA_10UnderscoreES12_S12_EEEEENS7_6detail26Sm90ImplicitGemmTileTraitsINSA_20SM90_TMA_LOAD_IM2COLENSA_14ComposedLayoutINSA_7SwizzleILi2ELi4ELi3EEENSA_18smem_ptr_flag_bitsILi16EEENSX_INSB_IJNSB_IJNSC_ILi8EEESK_EEENSB_IJSK_SE_EEENSB_IJSE_NSC_ILi11EEEEEEEEENSB_IJNSB_IJSK_SI_EEENSB_IJSE_SZ_EEENSB_IJSZ_NSC_ILi8192EEEEEEEEEEEEEvEENS16_INSA_23SM90_TMA_LOAD_MULTICASTENS18_IS1A_S1C_NSX_INSB_IJNSB_IJS1D_S1D_EEES1F_S1H_EEENSB_IJS1J_S1K_NSB_IJSZ_NSC_ILi2048EEEEEEEEEEEEEvEEEENS_8epilogue10collective6detail29Sm90TmaWarpSpecializedAdapterINS22_15DefaultEpilogueISN_NSB_IJNSB_IJllllEEESE_SZ_EEES27_NS21_6thread17LinearCombinationISN_Li1EffLNS28_9ScaleType4KindE0ELNS_15FloatRoundStyleE2ESN_EENS_4gemm15EpilogueDefaultEEEEEvvEEEEvNT_6ParamsE)
        /*0020*/ 	.word	0x00000000
.L_16:


//--------------------- .nv.compat                --------------------------
	.section	.nv.compat,"",@"SHT_CUDA_COMPAT_INFO"
	.align	4
        /*0000*/ 	.byte	0x02, 0x09, 0x01, 0x00, 0x02, 0x02, 0x04, 0x00, 0x02, 0x05, 0x05, 0x00, 0x03, 0x07, 0x01, 0x01
        /*0010*/ 	.byte	0x02, 0x03, 0x01, 0x00, 0x02, 0x06, 0x01, 0x00, 0x04, 0x0b, 0x08, 0x00, 0x00, 0x00, 0x00, 0x00
        /*0020*/ 	.byte	0x00, 0x00, 0x00, 0x00


//--------------------- .nv.info._ZN7cutlass13device_kernelINS_4conv6kernel13ConvUniversalINS1_16ConvProblemShapeILNS1_8OperatorE0ELi3EEENS1_10collective14CollectiveConvINS1_46MainloopSm90TmaGmmaWarpSpecializedImplicitGemmILS5_0ELi11ELi3EN4cute5tupleIJNSA_1CILi2EEENSC_ILi1EEESE_EEENS1_36KernelImplicitTmaWarpSpecializedSm90ELi1EEENSB_IJNSC_ILi256EEENSC_ILi64EEENSB_IJNSC_ILi32EEEEEEEEENS_6half_tESN_NSA_8TiledMMAINSA_8MMA_AtomIJNSA_4SM904GMMA25MMA_64x64x16_F32F16F16_SSILNSR_5MajorE0ELST_0ELNSR_7ScaleInE1ELSU_1EEEEEENSA_6LayoutINSB_IJSE_SE_SE_EEENSB_IJNSC_ILi0EEESZ_SZ_EEEEENSB_IJNSA_10UnderscoreES12_S12_EEEEENS7_6detail26Sm90ImplicitGemmTileTraitsINSA_20SM90_TMA_LOAD_IM2COLENSA_14ComposedLayoutINSA_7SwizzleILi2ELi4ELi3EEENSA_18smem_ptr_flag_bitsILi16EEENSX_INSB_IJNSB_IJNSC_ILi8EEESK_EEENSB_IJSK_SE_EEENSB_IJSE_NSC_ILi11EEEEEEEEENSB_IJNSB_IJSK_SI_EEENSB_IJSE_SZ_EEENSB_IJSZ_NSC_ILi8192EEEEEEEEEEEEEvEENS16_INSA_23SM90_TMA_LOAD_MULTICASTENS18_IS1A_S1C_NSX_INSB_IJNSB_IJS1D_S1D_EEES1F_S1H_EEENSB_IJS1J_S1K_NSB_IJSZ_NSC_ILi2048EEEEEEEEEEEEEvEEEENS_8epilogue10collective6detail29Sm90TmaWarpSpecializedAdapterINS22_15DefaultEpilogueISN_NSB_IJNSB_IJllllEEESE_SZ_EEES27_NS21_6thread17LinearCombinationISN_Li1EffLNS28_9ScaleType4KindE0ELNS_15FloatRoundStyleE2ESN_EENS_4gemm15EpilogueDefaultEEEEEvvEEEEvNT_6ParamsE --------------------------
	.section	.nv.info._ZN7cutlass13device_kernelINS_4conv6kernel13ConvUniversalINS1_16ConvProblemShapeILNS1_8OperatorE0ELi3EEENS1_10collective14CollectiveConvINS1_46MainloopSm90TmaGmmaWarpSpecializedImplicitGemmILS5_0ELi11ELi3EN4cute5tupleIJNSA_1CILi2EEENSC_ILi1EEESE_EEENS1_36KernelImplicitTmaWarpSpecializedSm90ELi1EEENSB_IJNSC_ILi256EEENSC_ILi64EEENSB_IJNSC_ILi32EEEEEEEEENS_6half_tESN_NSA_8TiledMMAINSA_8MMA_AtomIJNSA_4SM904GMMA25MMA_64x64x16_F32F16F16_SSILNSR_5MajorE0ELST_0ELNSR_7ScaleInE1ELSU_1EEEEEENSA_6LayoutINSB_IJSE_SE_SE_EEENSB_IJNSC_ILi0EEESZ_SZ_EEEEENSB_IJNSA_10UnderscoreES12_S12_EEEEENS7_6detail26Sm90ImplicitGemmTileTraitsINSA_20SM90_TMA_LOAD_IM2COLENSA_14ComposedLayoutINSA_7SwizzleILi2ELi4ELi3EEENSA_18smem_ptr_flag_bitsILi16EEENSX_INSB_IJNSB_IJNSC_ILi8EEESK_EEENSB_IJSK_SE_EEENSB_IJSE_NSC_ILi11EEEEEEEEENSB_IJNSB_IJSK_SI_EEENSB_IJSE_SZ_EEENSB_IJSZ_NSC_ILi8192EEEEEEEEEEEEEvEENS16_INSA_23SM90_TMA_LOAD_MULTICASTENS18_IS1A_S1C_NSX_INSB_IJNSB_IJS1D_S1D_EEES1F_S1H_EEENSB_IJS1J_S1K_NSB_IJSZ_NSC_ILi2048EEEEEEEEEEEEEvEEEENS_8epilogue10collective6detail29Sm90TmaWarpSpecializedAdapterINS22_15DefaultEpilogueISN_NSB_IJNSB_IJllllEEESE_SZ_EEES27_NS21_6thread17LinearCombinationISN_Li1EffLNS28_9ScaleType4KindE0ELNS_15FloatRoundStyleE2ESN_EENS_4gemm15EpilogueDefaultEEEEEvvEEEEvNT_6ParamsE,"",@"SHT_CUDA_INFO"
	.sectionflags	@""
	.align	4


	//----- nvinfo : EIATTR_CUDA_API_VERSION
	.align		4
        /*0000*/ 	.byte	0x04, 0x37
        /*0002*/ 	.short	(.L_18 - .L_17)
.L_17:
        /*0004*/ 	.word	0x00000082


	//----- nvinfo : EIATTR_KPARAM_INFO
	.align		4
.L_18:
        /*0008*/ 	.byte	0x04, 0x17
        /*000a*/ 	.short	(.L_20 - .L_19)
.L_19:
        /*000c*/ 	.word	0x00000000
        /*0010*/ 	.short	0x0000
        /*0012*/ 	.short	0x0070
        /*0014*/ 	.byte	0x00, 0xf0, 0x01, 0x10


	//----- nvinfo : EIATTR_SPARSE_MMA_MASK
	.align		4
.L_20:
        /*0018*/ 	.byte	0x03, 0x50
        /*001a*/ 	.short	0x0000


	//----- nvinfo : EIATTR_MAXREG_COUNT
	.align		4
        /*001c*/ 	.byte	0x03, 0x1b
        /*001e*/ 	.short	0x00ff


	//----- nvinfo : EIATTR_NUM_BARRIERS
	.align		4
        /*0020*/ 	.byte	0x02, 0x4c
        /*0022*/ 	.byte	0x01
	.zero		1


	//----- nvinfo : EIATTR_MERCURY_ISA_VERSION
	.align		4
        /*0024*/ 	.byte	0x03, 0x5f
        /*0026*/ 	.short	0x0101


	//----- nvinfo : EIATTR_COOP_GROUP_MASK_REGIDS
	.align		4
        /*0028*/ 	.byte	0x04, 0x29
        /*002a*/ 	.short	(.L_22 - .L_21)


	//   ....[0]....
.L_21:
        /*002c*/ 	.word	0xffffffff


	//   ....[1]....
        /*0030*/ 	.word	0xffffffff


	//   ....[2]....
        /*0034*/ 	.word	0xffffffff


	//   ....[3]....
        /*0038*/ 	.word	0xffffffff


	//----- nvinfo : EIATTR_COOP_GROUP_INSTR_OFFSETS
	.align		4
.L_22:
        /*003c*/ 	.byte	0x04, 0x28
        /*003e*/ 	.short	(.L_24 - .L_23)


	//   ....[0]....
.L_23:
        /*0040*/ 	.word	0x00000070


	//   ....[1]....
        /*0044*/ 	.word	0x00000080


	//   ....[2]....
        /*0048*/ 	.word	0x00000140


	//   ....[3]....
        /*004c*/ 	.word	0x000007b0


	//----- nvinfo : EIATTR_MBARRIER_INSTR_OFFSETS
	.align		4
.L_24:
        /*0050*/ 	.byte	0x04, 0x39
        /*0052*/ 	.short	(.L_26 - .L_25)


	//   ....[0]....
.L_25:
        /*0054*/ 	.word	0x00000310
        /*0058*/ 	.word	0x000000ff
        /*005c*/ 	.word	0x00037000
        /*0060*/ 	.short	0x0100
        /*0062*/ 	.byte	0x08
	.zero		1


	//   ....[1]....
        /*0064*/ 	.word	0x00000320
        /*0068*/ 	.word	0x000000ff
        /*006c*/ 	.word	0x00037058
        /*0070*/ 	.short	0x0100
        /*0072*/ 	.byte	0x08
	.zero		1


	//   ....[2]....
        /*0074*/ 	.word	0x00000330
        /*0078*/ 	.word	0x000000ff
        /*007c*/ 	.word	0x00037008
        /*0080*/ 	.short	0x0100
        /*0082*/ 	.byte	0x08
	.zero		1


	//   ....[3]....
        /*0084*/ 	.word	0x00000340
        /*0088*/ 	.word	0x000000ff
        /*008c*/ 	.word	0x00037060
        /*0090*/ 	.short	0x0100
        /*0092*/ 	.byte	0x08
	.zero		1


	//   ....[4]....
        /*0094*/ 	.word	0x00000350
        /*0098*/ 	.word	0x000000ff
        /*009c*/ 	.word	0x00037010
        /*00a0*/ 	.short	0x0100
        /*00a2*/ 	.byte	0x08
	.zero		1


	//   ....[5]....
        /*00a4*/ 	.word	0x00000360
        /*00a8*/ 	.word	0x000000ff
        /*00ac*/ 	.word	0x00037068
        /*00b0*/ 	.short	0x0100
        /*00b2*/ 	.byte	0x08
	.zero		1


	//   ....[6]....
        /*00b4*/ 	.word	0x00000370
        /*00b8*/ 	.word	0x000000ff
        /*00bc*/ 	.word	0x00037018
        /*00c0*/ 	.short	0x0100
        /*00c2*/ 	.byte	0x08
	.zero		1


	//   ....[7]....
        /*00c4*/ 	.word	0x00000380
        /*00c8*/ 	.word	0x000000ff
        /*00cc*/ 	.word	0x00037070
        /*00d0*/ 	.short	0x0100
        /*00d2*/ 	.byte	0x08
	.zero		1


	//   ....[8]....
        /*00d4*/ 	.word	0x00000390
        /*00d8*/ 	.word	0x000000ff
        /*00dc*/ 	.word	0x00037020
        /*00e0*/ 	.short	0x0100
        /*00e2*/ 	.byte	0x08
	.zero		1


	//   ....[9]....
        /*00e4*/ 	.word	0x000003a0
        /*00e8*/ 	.word	0x000000ff
        /*00ec*/ 	.word	0x00037078
        /*00f0*/ 	.short	0x0100
        /*00f2*/ 	.byte	0x08
	.zero		1


	//   ....[10]....
        /*00f4*/ 	.word	0x000003b0
        /*00f8*/ 	.word	0x000000ff
        /*00fc*/ 	.word	0x00037028
        /*0100*/ 	.short	0x0100
        /*0102*/ 	.byte	0x08
	.zero		1


	//   ....[11]....
        /*0104*/ 	.word	0x000003c0
        /*0108*/ 	.word	0x000000ff
        /*010c*/ 	.word	0x00037080
        /*0110*/ 	.short	0x0100
        /*0112*/ 	.byte	0x08
	.zero		1


	//   ....[12]....
        /*0114*/ 	.word	0x000003d0
        /*0118*/ 	.word	0x000000ff
        /*011c*/ 	.word	0x00037030
        /*0120*/ 	.short	0x0100
        /*0122*/ 	.byte	0x08
	.zero		1


	//   ....[13]....
        /*0124*/ 	.word	0x000003e0
        /*0128*/ 	.word	0x000000ff
        /*012c*/ 	.word	0x00037088
        /*0130*/ 	.short	0x0100
        /*0132*/ 	.byte	0x08
	.zero		1


	//   ....[14]....
        /*0134*/ 	.word	0x000003f0
        /*0138*/ 	.word	0x000000ff
        /*013c*/ 	.word	0x00037038
        /*0140*/ 	.short	0x0100
        /*0142*/ 	.byte	0x08
	.zero		1


	//   ....[15]....
        /*0144*/ 	.word	0x00000400
        /*0148*/ 	.word	0x000000ff
        /*014c*/ 	.word	0x00037090
        /*0150*/ 	.short	0x0100
        /*0152*/ 	.byte	0x08
	.zero		1


	//   ....[16]....
        /*0154*/ 	.word	0x00000410
        /*0158*/ 	.word	0x000000ff
        /*015c*/ 	.word	0x00037040
        /*0160*/ 	.short	0x0100
        /*0162*/ 	.byte	0x08
	.zero		1


	//   ....[17]....
        /*0164*/ 	.word	0x00000420
        /*0168*/ 	.word	0x000000ff
        /*016c*/ 	.word	0x00037098
        /*0170*/ 	.short	0x0100
        /*0172*/ 	.byte	0x08
	.zero		1


	//   ....[18]....
        /*0174*/ 	.word	0x00000430
        /*0178*/ 	.word	0x000000ff
        /*017c*/ 	.word	0x00037048
        /*0180*/ 	.short	0x0100
        /*0182*/ 	.byte	0x08
	.zero		1


	//   ....[19]....
        /*0184*/ 	.word	0x00000440
        /*0188*/ 	.word	0x000000ff
        /*018c*/ 	.word	0x000370a0
        /*0190*/ 	.short	0x0100
        /*0192*/ 	.byte	0x08
	.zero		1


	//   ....[20]....
        /*0194*/ 	.word	0x00000450
        /*0198*/ 	.word	0x000000ff
        /*019c*/ 	.word	0x00037050
        /*01a0*/ 	.short	0x0100
        /*01a2*/ 	.byte	0x08
	.zero		1


	//   ....[21]....
        /*01a4*/ 	.word	0x00000460
        /*01a8*/ 	.word	0x000000ff
        /*01ac*/ 	.word	0x000370a8
        /*01b0*/ 	.short	0x0100
        /*01b2*/ 	.byte	0x08
	.zero		1


	//   ....[22]....
        /*01b4*/ 	.word	0x00001020
        /*01b8*/ 	.word	0x00000008
        /*01bc*/ 	.word	0x00037000
        /*01c0*/ 	.short	0x010a
        /*01c2*/ 	.byte	0x3f
	.zero		1


	//   ....[23]....
        /*01c4*/ 	.word	0x000014a0
        /*01c8*/ 	.word	0x0000000a
        /*01cc*/ 	.word	0x00037000
        /*01d0*/ 	.short	0x010a
        /*01d2*/ 	.byte	0x3f
	.zero		1


	//   ....[24]....
        /*01d4*/ 	.word	0x000017a0
        /*01d8*/ 	.word	0x00000009
        /*01dc*/ 	.word	0x00000000
        /*01e0*/ 	.short	0x0101
        /*01e2*/ 	.byte	0x3f
	.zero		1


	//   ....[25]....
        /*01e4*/ 	.word	0x000019d0
        /*01e8*/ 	.word	0x00000005
        /*01ec*/ 	.word	0x00000000
        /*01f0*/ 	.short	0x0101
        /*01f2*/ 	.byte	0x3f
	.zero		1


	//   ....[26]....
        /*01f4*/ 	.word	0x0000c040
        /*01f8*/ 	.word	0x0000000d
        /*01fc*/ 	.word	0x00037058
        /*0200*/ 	.short	0x010a
        /*0202*/ 	.byte	0x3f
	.zero		1


	//   ....[27]....
        /*0204*/ 	.word	0x0000c850
        /*0208*/ 	.word	0x00000003
        /*020c*/ 	.word	0x00000000
        /*0210*/ 	.short	0x010a
        /*0212*/ 	.byte	0x3f
	.zero		1


	//   ....[28]....
        /*0214*/ 	.word	0x0000c900
        /*0218*/ 	.word	0x00000000
        /*021c*/ 	.word	0x00000000
        /*0220*/ 	.short	0x010a
        /*0222*/ 	.byte	0x3f
	.zero		1


	//   ....[29]....
        /*0224*/ 	.word	0x0000c9b0
        /*0228*/ 	.word	0x00000000
        /*022c*/ 	.word	0x00000000
        /*0230*/ 	.short	0x010a
        /*0232*/ 	.byte	0x3f
	.zero		1


	//   ....[30]....
        /*0234*/ 	.word	0x0000ca60
        /*0238*/ 	.word	0x00000000
        /*023c*/ 	.word	0x00000000
        /*0240*/ 	.short	0x010a
        /*0242*/ 	.byte	0x3f
	.zero		1


	//   ....[31]....
        /*0244*/ 	.word	0x0000cb10
        /*0248*/ 	.word	0x00000000
        /*024c*/ 	.word	0x00000000
        /*0250*/ 	.short	0x010a
        /*0252*/ 	.byte	0x3f
	.zero		1


	//   ....[32]....
        /*0254*/ 	.word	0x0000cbc0
        /*0258*/ 	.word	0x00000000
        /*025c*/ 	.word	0x00000000
        /*0260*/ 	.short	0x010a
        /*0262*/ 	.byte	0x3f
	.zero		1


	//   ....[33]....
        /*0264*/ 	.word	0x0000cc70
        /*0268*/ 	.word	0x00000000
        /*026c*/ 	.word	0x00000000
        /*0270*/ 	.short	0x010a
        /*0272*/ 	.byte	0x3f
	.zero		1


	//   ....[34]....
        /*0274*/ 	.word	0x0000cd20
        /*0278*/ 	.word	0x00000000
        /*027c*/ 	.word	0x00000000
        /*0280*/ 	.short	0x010a
        /*0282*/ 	.byte	0x3f
	.zero		1


	//   ....[35]....
        /*0284*/ 	.word	0x0000cdd0
        /*0288*/ 	.word	0x00000000
        /*028c*/ 	.word	0x00000000
        /*0290*/ 	.short	0x010a
        /*0292*/ 	.byte	0x3f
	.zero		1


	//   ....[36]....
        /*0294*/ 	.word	0x0000ce80
        /*0298*/ 	.word	0x00000000
        /*029c*/ 	.word	0x00000000
        /*02a0*/ 	.short	0x010a
        /*02a2*/ 	.byte	0x3f
	.zero		1


	//   ....[37]....
        /*02a4*/ 	.word	0x0000cf30
        /*02a8*/ 	.word	0x00000005
        /*02ac*/ 	.word	0x00000000
        /*02b0*/ 	.short	0x010a
        /*02b2*/ 	.byte	0x3f
	.zero		1


	//----- nvinfo : EIATTR_NUM_MBARRIERS
	.align		4
.L_26:
        /*02b4*/ 	.byte	0x03, 0x38
        /*02b6*/ 	.short	0x0016


	//----- nvinfo : EIATTR_EXIT_INSTR_OFFSETS
	.align		4
        /*02b8*/ 	.byte	0x04, 0x1c
        /*02ba*/ 	.short	(.L_28 - .L_27)


	//   ....[0]....
.L_27:
        /*02bc*/ 	.word	0x00000b50


	//   ....[1]....
        /*02c0*/ 	.word	0x00001ad0


	//   ....[2]....
        /*02c4*/ 	.word	0x00008b70


	//   ....[3]....
        /*02c8*/ 	.word	0x00008bb0


	//   ....[4]....
        /*02cc*/ 	.word	0x0000be00


	//   ....[5]....
        /*02d0*/ 	.word	0x0000be40


	//   ....[6]....
        /*02d4*/ 	.word	0x0000be60


	//   ....[7]....
        /*02d8*/ 	.word	0x0000c740


	//   ....[8]....
        /*02dc*/ 	.word	0x0000cf60


	//----- nvinfo : EIATTR_MAX_THREADS
	.align		4
.L_28:
        /*02e0*/ 	.byte	0x04, 0x05
        /*02e2*/ 	.short	(.L_30 - .L_29)
.L_29:
        /*02e4*/ 	.word	0x00000100
        /*02e8*/ 	.word	0x00000001
        /*02ec*/ 	.word	0x00000001


	//----- nvinfo : EIATTR_CRS_STACK_SIZE
	.align		4
.L_30:
        /*02f0*/ 	.byte	0x04, 0x1e
        /*02f2*/ 	.short	(.L_32 - .L_31)
.L_31:
        /*02f4*/ 	.word	0x00000000


	//----- nvinfo : EIATTR_CBANK_PARAM_SIZE
	.align		4
.L_32:
        /*02f8*/ 	.byte	0x03, 0x19
        /*02fa*/ 	.short	0x0470


	//----- nvinfo : EIATTR_PARAM_CBANK
	.align		4
        /*02fc*/ 	.byte	0x04, 0x0a
        /*02fe*/ 	.short	(.L_34 - .L_33)
	.align		4
.L_33:
        /*0300*/ 	.word	index@(.nv.constant0._ZN7cutlass13device_kernelINS_4conv6kernel13ConvUniversalINS1_16ConvProblemShapeILNS1_8OperatorE0ELi3EEENS1_10collective14CollectiveConvINS1_46MainloopSm90TmaGmmaWarpSpecializedImplicitGemmILS5_0ELi11ELi3EN4cute5tupleIJNSA_1CILi2EEENSC_ILi1EEESE_EEENS1_36KernelImplicitTmaWarpSpecializedSm90ELi1EEENSB_IJNSC_ILi256EEENSC_ILi64EEENSB_IJNSC_ILi32EEEEEEEEENS_6half_tESN_NSA_8TiledMMAINSA_8MMA_AtomIJNSA_4SM904GMMA25MMA_64x64x16_F32F16F16_SSILNSR_5MajorE0ELST_0ELNSR_7ScaleInE1ELSU_1EEEEEENSA_6LayoutINSB_IJSE_SE_SE_EEENSB_IJNSC_ILi0EEESZ_SZ_EEEEENSB_IJNSA_10UnderscoreES12_S12_EEEEENS7_6detail26Sm90ImplicitGemmTileTraitsINSA_20SM90_TMA_LOAD_IM2COLENSA_14ComposedLayoutINSA_7SwizzleILi2ELi4ELi3EEENSA_18smem_ptr_flag_bitsILi16EEENSX_INSB_IJNSB_IJNSC_ILi8EEESK_EEENSB_IJSK_SE_EEENSB_IJSE_NSC_ILi11EEEEEEEEENSB_IJNSB_IJSK_SI_EEENSB_IJSE_SZ_EEENSB_IJSZ_NSC_ILi8192EEEEEEEEEEEEEvEENS16_INSA_23SM90_TMA_LOAD_MULTICASTENS18_IS1A_S1C_NSX_INSB_IJNSB_IJS1D_S1D_EEES1F_S1H_EEENSB_IJS1J_S1K_NSB_IJSZ_NSC_ILi2048EEEEEEEEEEEEEvEEEENS_8epilogue10collective6detail29Sm90TmaWarpSpecializedAdapterINS22_15DefaultEpilogueISN_NSB_IJNSB_IJllllEEESE_SZ_EEES27_NS21_6thread17LinearCombinationISN_Li1EffLNS28_9ScaleType4KindE0ELNS_15FloatRoundStyleE2ESN_EENS_4gemm15EpilogueDefaultEEEEEvvEEEEvNT_6ParamsE)
        /*0304*/ 	.short	0x0210
        /*0306*/ 	.short	0x0470


	//----- nvinfo : EIATTR_SW_WAR
	.align		4
.L_34:
        /*0308*/ 	.byte	0x04, 0x36
        /*030a*/ 	.short	(.L_36 - .L_35)
.L_35:
        /*030c*/ 	.word	0x00000008
.L_36:


//--------------------- .nv.callgraph             --------------------------
	.section	.nv.callgraph,"",@"SHT_CUDA_CALLGRAPH"
	.align	4
	.sectionentsize	8
	.align		4
        /*0000*/ 	.word	0x00000000
	.align		4
        /*0004*/ 	.word	0xffffffff
	.align		4
        /*0008*/ 	.word	0x00000000
	.align		4
        /*000c*/ 	.word	0xfffffffe
	.align		4
        /*0010*/ 	.word	0x00000000
	.align		4
        /*0014*/ 	.word	0xfffffffd
	.align		4
        /*0018*/ 	.word	0x00000000
	.align		4
        /*001c*/ 	.word	0xfffffffc


//--------------------- .nv.constant4             --------------------------
	.section	.nv.constant4,"a",@progbits
	.align	8
	.align		8
.nv.constant4:
        /*0000*/ 	.dword	_ZN39_INTERNAL_69330ae5_4_k_cu_2db98f29_29614cuda3std3__45__cpo5beginE
	.align		8
        /*0008*/ 	.dword	_ZN39_INTERNAL_69330ae5_4_k_cu_2db98f29_29614cuda3std3__45__cpo3endE
	.align		8
        /*0010*/ 	.dword	_ZN39_INTERNAL_69330ae5_4_k_cu_2db98f29_29614cuda3std3__45__cpo6cbeginE
	.align		8
        /*0018*/ 	.dword	_ZN39_INTERNAL_69330ae5_4_k_cu_2db98f29_29614cuda3std3__45__cpo4cendE
	.align		8
        /*0020*/ 	.dword	_ZN39_INTERNAL_69330ae5_4_k_cu_2db98f29_29614cuda3std3__441_GLOBAL__N__69330ae5_4_k_cu_2db98f29_29616ignoreE
	.align		8
        /*0028*/ 	.dword	_ZN39_INTERNAL_69330ae5_4_k_cu_2db98f29_29614cuda3std3__419piecewise_constructE
	.align		8
        /*0030*/ 	.dword	_ZN39_INTERNAL_69330ae5_4_k_cu_2db98f29_29614cuda3std3__48in_placeE
	.align		8
        /*0038*/ 	.dword	_ZN39_INTERNAL_69330ae5_4_k_cu_2db98f29_29614cuda3std6ranges3__45__cpo4swapE
	.align		8
        /*0040*/ 	.dword	_ZN39_INTERNAL_69330ae5_4_k_cu_2db98f29_29614cuda3std6ranges3__45__cpo9iter_moveE
	.align		8
        /*0048*/ 	.dword	_ZN39_INTERNAL_69330ae5_4_k_cu_2db98f29_29614cute7productE
	.align		8
        /*0050*/ 	.dword	_ZN39_INTERNAL_69330ae5_4_k_cu_2db98f29_29614cute1_E


//--------------------- .text._ZN7cutlass13device_kernelINS_4conv6kernel13ConvUniversalINS1_16ConvProblemShapeILNS1_8OperatorE0ELi3EEENS1_10collective14CollectiveConvINS1_46MainloopSm90TmaGmmaWarpSpecializedImplicitGemmILS5_0ELi11ELi3EN4cute5tupleIJNSA_1CILi2EEENSC_ILi1EEESE_EEENS1_36KernelImplicitTmaWarpSpecializedSm90ELi1EEENSB_IJNSC_ILi256EEENSC_ILi64EEENSB_IJNSC_ILi32EEEEEEEEENS_6half_tESN_NSA_8TiledMMAINSA_8MMA_AtomIJNSA_4SM904GMMA25MMA_64x64x16_F32F16F16_SSILNSR_5MajorE0ELST_0ELNSR_7ScaleInE1ELSU_1EEEEEENSA_6LayoutINSB_IJSE_SE_SE_EEENSB_IJNSC_ILi0EEESZ_SZ_EEEEENSB_IJNSA_10UnderscoreES12_S12_EEEEENS7_6detail26Sm90ImplicitGemmTileTraitsINSA_20SM90_TMA_LOAD_IM2COLENSA_14ComposedLayoutINSA_7SwizzleILi2ELi4ELi3EEENSA_18smem_ptr_flag_bitsILi16EEENSX_INSB_IJNSB_IJNSC_ILi8EEESK_EEENSB_IJSK_SE_EEENSB_IJSE_NSC_ILi11EEEEEEEEENSB_IJNSB_IJSK_SI_EEENSB_IJSE_SZ_EEENSB_IJSZ_NSC_ILi8192EEEEEEEEEEEEEvEENS16_INSA_23SM90_TMA_LOAD_MULTICASTENS18_IS1A_S1C_NSX_INSB_IJNSB_IJS1D_S1D_EEES1F_S1H_EEENSB_IJS1J_S1K_NSB_IJSZ_NSC_ILi2048EEEEEEEEEEEEEvEEEENS_8epilogue10collective6detail29Sm90TmaWarpSpecializedAdapterINS22_15DefaultEpilogueISN_NSB_IJNSB_IJllllEEESE_SZ_EEES27_NS21_6thread17LinearCombinationISN_Li1EffLNS28_9ScaleType4KindE0ELNS_15FloatRoundStyleE2ESN_EENS_4gemm15EpilogueDefaultEEEEEvvEEEEvNT_6ParamsE --------------------------
	.section	.text._ZN7cutlass13device_kernelINS_4conv6kernel13ConvUniversalINS1_16ConvProblemShapeILNS1_8OperatorE0ELi3EEENS1_10collective14CollectiveConvINS1_46MainloopSm90TmaGmmaWarpSpecializedImplicitGemmILS5_0ELi11ELi3EN4cute5tupleIJNSA_1CILi2EEENSC_ILi1EEESE_EEENS1_36KernelImplicitTmaWarpSpecializedSm90ELi1EEENSB_IJNSC_ILi256EEENSC_ILi64EEENSB_IJNSC_ILi32EEEEEEEEENS_6half_tESN_NSA_8TiledMMAINSA_8MMA_AtomIJNSA_4SM904GMMA25MMA_64x64x16_F32F16F16_SSILNSR_5MajorE0ELST_0ELNSR_7ScaleInE1ELSU_1EEEEEENSA_6LayoutINSB_IJSE_SE_SE_EEENSB_IJNSC_ILi0EEESZ_SZ_EEEEENSB_IJNSA_10UnderscoreES12_S12_EEEEENS7_6detail26Sm90ImplicitGemmTileTraitsINSA_20SM90_TMA_LOAD_IM2COLENSA_14ComposedLayoutINSA_7SwizzleILi2ELi4ELi3EEENSA_18smem_ptr_flag_bitsILi16EEENSX_INSB_IJNSB_IJNSC_ILi8EEESK_EEENSB_IJSK_SE_EEENSB_IJSE_NSC_ILi11EEEEEEEEENSB_IJNSB_IJSK_SI_EEENSB_IJSE_SZ_EEENSB_IJSZ_NSC_ILi8192EEEEEEEEEEEEEvEENS16_INSA_23SM90_TMA_LOAD_MULTICASTENS18_IS1A_S1C_NSX_INSB_IJNSB_IJS1D_S1D_EEES1F_S1H_EEENSB_IJS1J_S1K_NSB_IJSZ_NSC_ILi2048EEEEEEEEEEEEEvEEEENS_8epilogue10collective6detail29Sm90TmaWarpSpecializedAdapterINS22_15DefaultEpilogueISN_NSB_IJNSB_IJllllEEESE_SZ_EEES27_NS21_6thread17LinearCombinationISN_Li1EffLNS28_9ScaleType4KindE0ELNS_15FloatRoundStyleE2ESN_EENS_4gemm15EpilogueDefaultEEEEEvvEEEEvNT_6ParamsE,"ax",@progbits
	.align	128
.text._ZN7cutlass13device_kernelINS_4conv6kernel13ConvUniversalINS1_16ConvProblemShapeILNS1_8OperatorE0ELi3EEENS1_10collective14CollectiveConvINS1_46MainloopSm90TmaGmmaWarpSpecializedImplicitGemmILS5_0ELi11ELi3EN4cute5tupleIJNSA_1CILi2EEENSC_ILi1EEESE_EEENS1_36KernelImplicitTmaWarpSpecializedSm90ELi1EEENSB_IJNSC_ILi256EEENSC_ILi64EEENSB_IJNSC_ILi32EEEEEEEEENS_6half_tESN_NSA_8TiledMMAINSA_8MMA_AtomIJNSA_4SM904GMMA25MMA_64x64x16_F32F16F16_SSILNSR_5MajorE0ELST_0ELNSR_7ScaleInE1ELSU_1EEEEEENSA_6LayoutINSB_IJSE_SE_SE_EEENSB_IJNSC_ILi0EEESZ_SZ_EEEEENSB_IJNSA_10UnderscoreES12_S12_EEEEENS7_6detail26Sm90ImplicitGemmTileTraitsINSA_20SM90_TMA_LOAD_IM2COLENSA_14ComposedLayoutINSA_7SwizzleILi2ELi4ELi3EEENSA_18smem_ptr_flag_bitsILi16EEENSX_INSB_IJNSB_IJNSC_ILi8EEESK_EEENSB_IJSK_SE_EEENSB_IJSE_NSC_ILi11EEEEEEEEENSB_IJNSB_IJSK_SI_EEENSB_IJSE_SZ_EEENSB_IJSZ_NSC_ILi8192EEEEEEEEEEEEEvEENS16_INSA_23SM90_TMA_LOAD_MULTICASTENS18_IS1A_S1C_NSX_INSB_IJNSB_IJS1D_S1D_EEES1F_S1H_EEENSB_IJS1J_S1K_NSB_IJSZ_NSC_ILi2048EEEEEEEEEEEEEvEEEENS_8epilogue10collective6detail29Sm90TmaWarpSpecializedAdapterINS22_15DefaultEpilogueISN_NSB_IJNSB_IJllllEEESE_SZ_EEES27_NS21_6thread17LinearCombinationISN_Li1EffLNS28_9ScaleType4KindE0ELNS_15FloatRoundStyleE2ESN_EENS_4gemm15EpilogueDefaultEEEEEvvEEEEvNT_6ParamsE:
        .type           _ZN7cutlass13device_kernelINS_4conv6kernel13ConvUniversalINS1_16ConvProblemShapeILNS1_8OperatorE0ELi3EEENS1_10collective14CollectiveConvINS1_46MainloopSm90TmaGmmaWarpSpecializedImplicitGemmILS5_0ELi11ELi3EN4cute5tupleIJNSA_1CILi2EEENSC_ILi1EEESE_EEENS1_36KernelImplicitTmaWarpSpecializedSm90ELi1EEENSB_IJNSC_ILi256EEENSC_ILi64EEENSB_IJNSC_ILi32EEEEEEEEENS_6half_tESN_NSA_8TiledMMAINSA_8MMA_AtomIJNSA_4SM904GMMA25MMA_64x64x16_F32F16F16_SSILNSR_5MajorE0ELST_0ELNSR_7ScaleInE1ELSU_1EEEEEENSA_6LayoutINSB_IJSE_SE_SE_EEENSB_IJNSC_ILi0EEESZ_SZ_EEEEENSB_IJNSA_10UnderscoreES12_S12_EEEEENS7_6detail26Sm90ImplicitGemmTileTraitsINSA_20SM90_TMA_LOAD_IM2COLENSA_14ComposedLayoutINSA_7SwizzleILi2ELi4ELi3EEENSA_18smem_ptr_flag_bitsILi16EEENSX_INSB_IJNSB_IJNSC_ILi8EEESK_EEENSB_IJSK_SE_EEENSB_IJSE_NSC_ILi11EEEEEEEEENSB_IJNSB_IJSK_SI_EEENSB_IJSE_SZ_EEENSB_IJSZ_NSC_ILi8192EEEEEEEEEEEEEvEENS16_INSA_23SM90_TMA_LOAD_MULTICASTENS18_IS1A_S1C_NSX_INSB_IJNSB_IJS1D_S1D_EEES1F_S1H_EEENSB_IJS1J_S1K_NSB_IJSZ_NSC_ILi2048EEEEEEEEEEEEEvEEEENS_8epilogue10collective6detail29Sm90TmaWarpSpecializedAdapterINS22_15DefaultEpilogueISN_NSB_IJNSB_IJllllEEESE_SZ_EEES27_NS21_6thread17LinearCombinationISN_Li1EffLNS28_9ScaleType4KindE0ELNS_15FloatRoundStyleE2ESN_EENS_4gemm15EpilogueDefaultEEEEEvvEEEEvNT_6ParamsE,@function
        .size           _ZN7cutlass13device_kernelINS_4conv6kernel13ConvUniversalINS1_16ConvProblemShapeILNS1_8OperatorE0ELi3EEENS1_10collective14CollectiveConvINS1_46MainloopSm90TmaGmmaWarpSpecializedImplicitGemmILS5_0ELi11ELi3EN4cute5tupleIJNSA_1CILi2EEENSC_ILi1EEESE_EEENS1_36KernelImplicitTmaWarpSpecializedSm90ELi1EEENSB_IJNSC_ILi256EEENSC_ILi64EEENSB_IJNSC_ILi32EEEEEEEEENS_6half_tESN_NSA_8TiledMMAINSA_8MMA_AtomIJNSA_4SM904GMMA25MMA_64x64x16_F32F16F16_SSILNSR_5MajorE0ELST_0ELNSR_7ScaleInE1ELSU_1EEEEEENSA_6LayoutINSB_IJSE_SE_SE_EEENSB_IJNSC_ILi0EEESZ_SZ_EEEEENSB_IJNSA_10UnderscoreES12_S12_EEEEENS7_6detail26Sm90ImplicitGemmTileTraitsINSA_20SM90_TMA_LOAD_IM2COLENSA_14ComposedLayoutINSA_7SwizzleILi2ELi4ELi3EEENSA_18smem_ptr_flag_bitsILi16EEENSX_INSB_IJNSB_IJNSC_ILi8EEESK_EEENSB_IJSK_SE_EEENSB_IJSE_NSC_ILi11EEEEEEEEENSB_IJNSB_IJSK_SI_EEENSB_IJSE_SZ_EEENSB_IJSZ_NSC_ILi8192EEEEEEEEEEEEEvEENS16_INSA_23SM90_TMA_LOAD_MULTICASTENS18_IS1A_S1C_NSX_INSB_IJNSB_IJS1D_S1D_EEES1F_S1H_EEENSB_IJS1J_S1K_NSB_IJSZ_NSC_ILi2048EEEEEEEEEEEEEvEEEENS_8epilogue10collective6detail29Sm90TmaWarpSpecializedAdapterINS22_15DefaultEpilogueISN_NSB_IJNSB_IJllllEEESE_SZ_EEES27_NS21_6thread17LinearCombinationISN_Li1EffLNS28_9ScaleType4KindE0ELNS_15FloatRoundStyleE2ESN_EENS_4gemm15EpilogueDefaultEEEEEvvEEEEvNT_6ParamsE,(.L_x_267 - _ZN7cutlass13device_kernelINS_4conv6kernel13ConvUniversalINS1_16ConvProblemShapeILNS1_8OperatorE0ELi3EEENS1_10collective14CollectiveConvINS1_46MainloopSm90TmaGmmaWarpSpecializedImplicitGemmILS5_0ELi11ELi3EN4cute5tupleIJNSA_1CILi2EEENSC_ILi1EEESE_EEENS1_36KernelImplicitTmaWarpSpecializedSm90ELi1EEENSB_IJNSC_ILi256EEENSC_ILi64EEENSB_IJNSC_ILi32EEEEEEEEENS_6half_tESN_NSA_8TiledMMAINSA_8MMA_AtomIJNSA_4SM904GMMA25MMA_64x64x16_F32F16F16_SSILNSR_5MajorE0ELST_0ELNSR_7ScaleInE1ELSU_1EEEEEENSA_6LayoutINSB_IJSE_SE_SE_EEENSB_IJNSC_ILi0EEESZ_SZ_EEEEENSB_IJNSA_10UnderscoreES12_S12_EEEEENS7_6detail26Sm90ImplicitGemmTileTraitsINSA_20SM90_TMA_LOAD_IM2COLENSA_14ComposedLayoutINSA_7SwizzleILi2ELi4ELi3EEENSA_18smem_ptr_flag_bitsILi16EEENSX_INSB_IJNSB_IJNSC_ILi8EEESK_EEENSB_IJSK_SE_EEENSB_IJSE_NSC_ILi11EEEEEEEEENSB_IJNSB_IJSK_SI_EEENSB_IJSE_SZ_EEENSB_IJSZ_NSC_ILi8192EEEEEEEEEEEEEvEENS16_INSA_23SM90_TMA_LOAD_MULTICASTENS18_IS1A_S1C_NSX_INSB_IJNSB_IJS1D_S1D_EEES1F_S1H_EEENSB_IJS1J_S1K_NSB_IJSZ_NSC_ILi2048EEEEEEEEEEEEEvEEEENS_8epilogue10collective6detail29Sm90TmaWarpSpecializedAdapterINS22_15DefaultEpilogueISN_NSB_IJNSB_IJllllEEESE_SZ_EEES27_NS21_6thread17LinearCombinationISN_Li1EffLNS28_9ScaleType4KindE0ELNS_15FloatRoundStyleE2ESN_EENS_4gemm15EpilogueDefaultEEEEEvvEEEEvNT_6ParamsE)
        .other          _ZN7cutlass13device_kernelINS_4conv6kernel13ConvUniversalINS1_16ConvProblemShapeILNS1_8OperatorE0ELi3EEENS1_10collective14CollectiveConvINS1_46MainloopSm90TmaGmmaWarpSpecializedImplicitGemmILS5_0ELi11ELi3EN4cute5tupleIJNSA_1CILi2EEENSC_ILi1EEESE_EEENS1_36KernelImplicitTmaWarpSpecializedSm90ELi1EEENSB_IJNSC_ILi256EEENSC_ILi64EEENSB_IJNSC_ILi32EEEEEEEEENS_6half_tESN_NSA_8TiledMMAINSA_8MMA_AtomIJNSA_4SM904GMMA25MMA_64x64x16_F32F16F16_SSILNSR_5MajorE0ELST_0ELNSR_7ScaleInE1ELSU_1EEEEEENSA_6LayoutINSB_IJSE_SE_SE_EEENSB_IJNSC_ILi0EEESZ_SZ_EEEEENSB_IJNSA_10UnderscoreES12_S12_EEEEENS7_6detail26Sm90ImplicitGemmTileTraitsINSA_20SM90_TMA_LOAD_IM2COLENSA_14ComposedLayoutINSA_7SwizzleILi2ELi4ELi3EEENSA_18smem_ptr_flag_bitsILi16EEENSX_INSB_IJNSB_IJNSC_ILi8EEESK_EEENSB_IJSK_SE_EEENSB_IJSE_NSC_ILi11EEEEEEEEENSB_IJNSB_IJSK_SI_EEENSB_IJSE_SZ_EEENSB_IJSZ_NSC_ILi8192EEEEEEEEEEEEEvEENS16_INSA_23SM90_TMA_LOAD_MULTICASTENS18_IS1A_S1C_NSX_INSB_IJNSB_IJS1D_S1D_EEES1F_S1H_EEENSB_IJS1J_S1K_NSB_IJSZ_NSC_ILi2048EEEEEEEEEEEEEvEEEENS_8epilogue10collective6detail29Sm90TmaWarpSpecializedAdapterINS22_15DefaultEpilogueISN_NSB_IJNSB_IJllllEEESE_SZ_EEES27_NS21_6thread17LinearCombinationISN_Li1EffLNS28_9ScaleType4KindE0ELNS_15FloatRoundStyleE2ESN_EENS_4gemm15EpilogueDefaultEEEEEvvEEEEvNT_6ParamsE,@"STO_CUDA_ENTRY STV_DEFAULT"
_ZN7cutlass13device_kernelINS_4conv6kernel13ConvUniversalINS1_16ConvProblemShapeILNS1_8OperatorE0ELi3EEENS1_10collective14CollectiveConvINS1_46MainloopSm90TmaGmmaWarpSpecializedImplicitGemmILS5_0ELi11ELi3EN4cute5tupleIJNSA_1CILi2EEENSC_ILi1EEESE_EEENS1_36KernelImplicitTmaWarpSpecializedSm90ELi1EEENSB_IJNSC_ILi256EEENSC_ILi64EEENSB_IJNSC_ILi32EEEEEEEEENS_6half_tESN_NSA_8TiledMMAINSA_8MMA_AtomIJNSA_4SM904GMMA25MMA_64x64x16_F32F16F16_SSILNSR_5MajorE0ELST_0ELNSR_7ScaleInE1ELSU_1EEEEEENSA_6LayoutINSB_IJSE_SE_SE_EEENSB_IJNSC_ILi0EEESZ_SZ_EEEEENSB_IJNSA_10UnderscoreES12_S12_EEEEENS7_6detail26Sm90ImplicitGemmTileTraitsINSA_20SM90_TMA_LOAD_IM2COLENSA_14ComposedLayoutINSA_7SwizzleILi2ELi4ELi3EEENSA_18smem_ptr_flag_bitsILi16EEENSX_INSB_IJNSB_IJNSC_ILi8EEESK_EEENSB_IJSK_SE_EEENSB_IJSE_NSC_ILi11EEEEEEEEENSB_IJNSB_IJSK_SI_EEENSB_IJSE_SZ_EEENSB_IJSZ_NSC_ILi8192EEEEEEEEEEEEEvEENS16_INSA_23SM90_TMA_LOAD_MULTICASTENS18_IS1A_S1C_NSX_INSB_IJNSB_IJS1D_S1D_EEES1F_S1H_EEENSB_IJS1J_S1K_NSB_IJSZ_NSC_ILi2048EEEEEEEEEEEEEvEEEENS_8epilogue10collective6detail29Sm90TmaWarpSpecializedAdapterINS22_15DefaultEpilogueISN_NSB_IJNSB_IJllllEEESE_SZ_EEES27_NS21_6thread17LinearCombinationISN_Li1EffLNS28_9ScaleType4KindE0ELNS_15FloatRoundStyleE2ESN_EENS_4gemm15EpilogueDefaultEEEEEvvEEEEvNT_6ParamsE:
[----:B------:R-:W-:Y:S01]  /*0000*/  LDC R1, c[0x0][0x28] ;  /* 0x00000a00ff017b82 */ /* 0x000fe20000000800 */
[----:B------:R-:W0:Y:S01]  /*0010*/  S2R R13, SR_TID.X ;  /* 0x00000000000d7919 */ /* 0x000e220000002100 */
[----:B------:R-:W-:Y:S01]  /*0020*/  ELECT P0, URZ, PT ;  /* 0x00000000003f782f */ /* 0x000fe20003800000 */
[----:B------:R-:W-:Y:S01]  /*0030*/  BSSY B0, `(.L_x_0) ;  /* 0x0000010000007945 */ /* 0x000fe20003800000 */
[----:B------:R-:W1:Y:S01]  /*0040*/  S2R R12, SR_CTAID.X ;  /* 0x00000000000c7919 */ /* 0x000e620000002500 */
[--C-:B0-----:R-:W-:Y:S02]  /*0050*/  SHF.R.U32.HI R2, RZ, 0x5, R13.reuse ;  /* 0x00000005ff027819 */ /* 0x101fe4000001160d */
[----:B------:R-:W-:-:S03]  /*0060*/  SHF.R.U32.HI R0, RZ, 0x7, R13 ;  /* 0x00000007ff007819 */ /* 0x000fc6000001160d */
[----:B------:R-:W0:Y:S04]  /*0070*/  SHFL.IDX PT, R4, R2, RZ, 0x1f ;  /* 0x00001fff02047589 */ /* 0x000e2800000e0000 */
[----:B------:R2:W3:Y:S01]  /*0080*/  SHFL.IDX PT, R10, R0, RZ, 0x1f ;  /* 0x00001fff000a7589 */ /* 0x0004e200000e0000 */
[----:B0-----:R-:W-:-:S13]  /*0090*/  ISETP.NE.OR P0, PT, R4, RZ, !P0 ;  /* 0x000000ff0400720c */ /* 0x001fda0004705670 */
[----:B-123--:R-:W-:Y:S05]  /*00a0*/  @P0 BRA `(.L_x_1) ;  /* 0x0000000000200947 */ /* 0x00efea0003800000 */
[----:B------:R-:W-:Y:S02]  /*00b0*/  ULDC.64 UR4, c[0x0][0x198] ;  /* 0x0000660000047ab9 */ /* 0x000fe40000000a00 */
[----:B------:R-:W-:Y:S02]  /*00c0*/  UIADD3 UR6, UP0, UR4, 0xf0, URZ ;  /* 0x000000f004067890 */ /* 0x000fe4000ff1e03f */
[----:B------:R-:W-:Y:S02]  /*00d0*/  UIADD3 UR4, UP1, UR4, 0x270, URZ ;  /* 0x0000027004047890 */ /* 0x000fe4000ff3e03f */
[----:B------:R-:W-:Y:S02]  /*00e0*/  UIADD3.X UR7, URZ, UR5, URZ, UP0, !UPT ;  /* 0x000000053f077290 */ /* 0x000fe400087fe43f */
[----:B------:R-:W-:-:S07]  /*00f0*/  UIADD3.X UR5, URZ, UR5, URZ, UP1, !UPT ;  /* 0x000000053f057290 */ /* 0x000fce0008ffe43f */
[----:B------:R0:W-:Y:S02]  /*0100*/  UTMACCTL.PF [UR6] ;  /* 0x00000000060079b9 */ /* 0x0001e40008040000 */
[----:B------:R0:W-:Y:S02]  /*0110*/  UTMACCTL.PF [UR4] ;  /* 0x00000000040079b9 */ /* 0x0001e40008040000 */
[----:B0-----:R-:W-:Y:S01]  /*0120*/  NOP ;  /* 0x0000000000007918 */ /* 0x001fe20000000000 */
.L_x_1:
[----:B------:R-:W-:Y:S05]  /*0130*/  BSYNC B0 ;  /* 0x0000000000007941 */ /* 0x000fea0003800000 */
.L_x_0:
[----:B------:R-:W0:Y:S01]  /*0140*/  SHFL.IDX PT, R2, R2, RZ, 0x1f ;  /* 0x00001fff02027589 */ /* 0x000e2200000e0000 */
[----:B------:R-:W-:Y:S02]  /*0150*/  SHF.R.S32.HI R0, RZ, 0x1f, R13 ;  /* 0x0000001fff007819 */ /* 0x000fe4000001140d */
[----:B------:R-:W-:Y:S01]  /*0160*/  I2FP.F32.U32 R8, R12 ;  /* 0x0000000c00087245 */ /* 0x000fe20000201000 */
[----:B------:R-:W1:Y:S01]  /*0170*/  S2R R17, SR_CTAID.Y ;  /* 0x0000000000117919 */ /* 0x000e620000002600 */
[----:B------:R-:W-:-:S04]  /*0180*/  LEA.HI R0, R0, R13, RZ, 0x7 ;  /* 0x0000000d00007211 */ /* 0x000fc800078f38ff */
[----:B------:R-:W-:-:S05]  /*0190*/  LOP3.LUT R0, R0, 0xffffff80, RZ, 0xc0, !PT ;  /* 0xffffff8000007812 */ /* 0x000fca00078ec0ff */
[----:B------:R-:W-:-:S05]  /*01a0*/  IMAD.IADD R0, R13, 0x1, -R0 ;  /* 0x000000010d007824 */ /* 0x000fca00078e0a00 */
[----:B------:R-:W-:-:S04]  /*01b0*/  SHF.R.S32.HI R3, RZ, 0x1f, R0 ;  /* 0x0000001fff037819 */ /* 0x000fc80000011400 */
[----:B------:R-:W-:Y:S02]  /*01c0*/  LEA.HI R5, R3, R0, RZ, 0x3 ;  /* 0x0000000003057211 */ /* 0x000fe400078f18ff */
[----:B0-----:R-:W-:Y:S02]  /*01d0*/  ISETP.NE.AND P0, PT, R2, RZ, PT ;  /* 0x000000ff0200720c */ /* 0x001fe40003f05270 */
[--C-:B------:R-:W-:Y:S02]  /*01e0*/  SHF.R.S32.HI R6, RZ, 0x3, R5.reuse ;  /* 0x00000003ff067819 */ /* 0x100fe40000011405 */
[----:B------:R-:W-:Y:S02]  /*01f0*/  SHF.R.S32.HI R5, RZ, 0x1f, R5 ;  /* 0x0000001fff057819 */ /* 0x000fe40000011405 */
[----:B------:R-:W-:-:S07]  /*0200*/  SHF.R.S32.HI R7, RZ, 0x1f, R2 ;  /* 0x0000001fff077819 */ /* 0x000fce0000011402 */
[----:B-1----:R-:W-:Y:S05]  /*0210*/  @P0 BRA `(.L_x_2) ;  /* 0x00000000009c0947 */ /* 0x002fea0003800000 */
[----:B------:R-:W-:Y:S01]  /*0220*/  ELECT P0, URZ, PT ;  /* 0x00000000003f782f */ /* 0x000fe20003800000 */
[----:B------:R-:W-:-:S12]  /*0230*/  BSSY B0, `(.L_x_2) ;  /* 0x0000025000007945 */ /* 0x000fd80003800000 */
[----:B------:R-:W-:Y:S05]  /*0240*/  @!P0 BRA `(.L_x_3) ;  /* 0x00000000008c8947 */ /* 0x000fea0003800000 */
[----:B------:R-:W0:Y:S01]  /*0250*/  S2UR UR8, SR_CgaCtaId ;  /* 0x00000000000879c3 */ /* 0x000e220000008800 */
[----:B------:R-:W-:Y:S01]  /*0260*/  UMOV UR4, 0x400 ;  /* 0x0000040000047882 */ /* 0x000fe20000000000 */
[----:B------:R-:W-:Y:S01]  /*0270*/  UMOV UR5, 0x1 ;  /* 0x0000000100057882 */ /* 0x000fe20000000000 */
[----:B------:R-:W-:Y:S02]  /*0280*/  UMOV UR6, 0x2 ;  /* 0x0000000200067882 */ /* 0x000fe40000000000 */
[----:B------:R-:W-:-:S04]  /*0290*/  UIADD3 UR6, -UR6, 0x100000, URZ ;  /* 0x0010000006067890 */ /* 0x000fc8000fffe13f */
[----:B------:R-:W-:Y:S02]  /*02a0*/  USHF.L.U32 UR7, UR6, 0xb, URZ ;  /* 0x0000000b06077899 */ /* 0x000fe4000800063f */
[----:B------:R-:W-:Y:S02]  /*02b0*/  USHF.L.U32 UR6, UR6, 0x1, URZ ;  /* 0x0000000106067899 */ /* 0x000fe4000800063f */
[----:B0-----:R-:W-:Y:S02]  /*02c0*/  ULEA UR8, UR8, UR4, 0x18 ;  /* 0x0000000408087291 */ /* 0x001fe4000f8ec03f */
[----:B------:R-:W-:-:S04]  /*02d0*/  UIADD3 UR4, -UR5, 0x100000, URZ ;  /* 0x0010000005047890 */ /* 0x000fc8000fffe13f */
[----:B------:R-:W-:Y:S02]  /*02e0*/  USHF.L.U32 UR5, UR4, 0xb, URZ ;  /* 0x0000000b04057899 */ /* 0x000fe4000800063f */
[----:B------:R-:W-:Y:S01]  /*02f0*/  USHF.L.U32 UR4, UR4, 0x1, URZ ;  /* 0x0000000104047899 */ /* 0x000fe2000800063f */
[----:B------:R-:W0:Y:S11]  /*0300*/  FENCE.VIEW.ASYNC.S ;  /* 0x00000000000073c6 */ /* 0x000e360000000000 */
[----:B0-----:R0:W1:Y:S01]  /*0310*/  SYNCS.EXCH.64 URZ, [UR8+0x37000], UR4 ;  /* 0x03700004083f75b2 */ /* 0x0010620008000100 */
[----:B------:R0:W2:Y:S01]  /*0320*/  SYNCS.EXCH.64 URZ, [UR8+0x37058], UR6 ;  /* 0x03705806083f75b2 */ /* 0x0000a20008000100 */
[----:B------:R0:W3:Y:S01]  /*0330*/  SYNCS.EXCH.64 URZ, [UR8+0x37008], UR4 ;  /* 0x03700804083f75b2 */ /* 0x0000e20008000100 */
[----:B------:R0:W4:Y:S01]  /*0340*/  SYNCS.EXCH.64 URZ, [UR8+0x37060], UR6 ;  /* 0x03706006083f75b2 */ /* 0x0001220008000100 */
[----:B------:R0:W0:Y:S01]  /*0350*/  SYNCS.EXCH.64 URZ, [UR8+0x37010], UR4 ;  /* 0x03701004083f75b2 */ /* 0x0000220008000100 */
        /* <DEDUP_REMOVED lines=17> */
[----:B------:R-:W-:Y:S01]  /*0470*/  NOP ;  /* 0x0000000000007918 */ /* 0x000fe20000000000 */
.L_x_3:
[----:B0-----:R-:W-:Y:S05]  /*0480*/  BSYNC B0 ;  /* 0x0000000000007941 */ /* 0x001fea0003800000 */
.L_x_2:
[----:B------:R-:W-:Y:S01]  /*0490*/  ULDC UR4, c[0x0][0x150] ;  /* 0x0000540000047ab9 */ /* 0x000fe20000000800 */
[----:B------:R-:W-:Y:S01]  /*04a0*/  LEA.HI R5, R5, R6, RZ, 0x2 ;  /* 0x0000000605057211 */ /* 0x000fe200078f10ff */
[----:B------:R-:W-:Y:S01]  /*04b0*/  FMUL R8, R8, UR4 ;  /* 0x0000000408087c20 */ /* 0x000fe20008400000 */
[----:B------:R-:W-:Y:S01]  /*04c0*/  LEA.HI R7, R7, R2, RZ, 0x2 ;  /* 0x0000000207077211 */ /* 0x000fe200078f10ff */
[----:B------:R-:W-:Y:S01]  /*04d0*/  ULDC UR4, c[0x0][0x154] ;  /* 0x0000550000047ab9 */ /* 0x000fe20000000800 */
[----:B------:R-:W-:Y:S01]  /*04e0*/  LOP3.LUT R5, R5, 0xfffffffc, RZ, 0xc0, !PT ;  /* 0xfffffffc05057812 */ /* 0x000fe200078ec0ff */
[----:B------:R-:W0:Y:S01]  /*04f0*/  LDC R11, c[0x0][0x140] ;  /* 0x00005000ff0b7b82 */ /* 0x000e220000000800 */
[----:B------:R-:W-:Y:S01]  /*0500*/  LOP3.LUT R7, R7, 0x3ffffffc, RZ, 0xc0, !PT ;  /* 0x3ffffffc07077812 */ /* 0x000fe200078ec0ff */
[----:B------:R-:W5:Y:S01]  /*0510*/  F2I.U32.TRUNC.NTZ R8, R8 ;  /* 0x0000000800087305 */ /* 0x000f62000020f000 */
[----:B------:R-:W-:Y:S01]  /*0520*/  LOP3.LUT P0, RZ, R0, 0x7, RZ, 0xc0, !PT ;  /* 0x0000000700ff7812 */ /* 0x000fe2000780c0ff */
[----:B------:R-:W-:Y:S01]  /*0530*/  IMAD.IADD R5, R6, 0x1, -R5 ;  /* 0x0000000106057824 */ /* 0x000fe200078e0a05 */
[----:B------:R-:W-:Y:S01]  /*0540*/  I2FP.F32.U32 R6, R17 ;  /* 0x0000001100067245 */ /* 0x000fe20000201000 */
[----:B------:R-:W-:Y:S01]  /*0550*/  IMAD.IADD R2, R2, 0x1, -R7 ;  /* 0x0000000102027824 */ /* 0x000fe200078e0a07 */
[----:B------:R-:W-:Y:S01]  /*0560*/  ISETP.NE.AND P3, PT, R10, 0x1, PT ;  /* 0x000000010a00780c */ /* 0x000fe20003f65270 */
[----:B------:R-:W-:Y:S01]  /*0570*/  NOP ;  /* 0x0000000000007918 */ /* 0x000fe20000000000 */
[----:B------:R-:W-:Y:S01]  /*0580*/  NOP ;  /* 0x0000000000007918 */ /* 0x000fe20000000000 */
[----:B------:R-:W-:-:S02]  /*0590*/  IMAD R2, R2, 0x4, R5 ;  /* 0x0000000402027824 */ /* 0x000fc400078e0205 */
[----:B------:R-:W-:Y:S01]  /*05a0*/  FMUL R9, R6, UR4 ;  /* 0x0000000406097c20 */ /* 0x000fe20008400000 */
[----:B------:R-:W-:Y:S02]  /*05b0*/  ULDC UR4, c[0x0][0x144] ;  /* 0x0000510000047ab9 */ /* 0x000fe40000000800 */
[C---:B------:R-:W-:Y:S01]  /*05c0*/  LEA.HI R5, R2.reuse, R2, RZ, 0x1 ;  /* 0x0000000202057211 */ /* 0x040fe200078f08ff */
[----:B-----5:R-:W-:Y:S02]  /*05d0*/  IMAD.MOV R7, RZ, RZ, -R8 ;  /* 0x000000ffff077224 */ /* 0x020fe400078e0a08 */
[----:B------:R-:W5:Y:S01]  /*05e0*/  F2I.U32.TRUNC.NTZ R9, R9 ;  /* 0x0000000900097305 */ /* 0x000f62000020f000 */
[----:B------:R-:W-:Y:S01]  /*05f0*/  LOP3.LUT R5, R5, 0xfffffffe, RZ, 0xc0, !PT ;  /* 0xfffffffe05057812 */ /* 0x000fe200078ec0ff */
[----:B------:R-:W-:Y:S01]  /*0600*/  IMAD R6, R7, UR4, R12 ;  /* 0x0000000407067c24 */ /* 0x000fe2000f8e020c */
[----:B------:R-:W-:Y:S01]  /*0610*/  ULDC UR4, c[0x0][0x148] ;  /* 0x0000520000047ab9 */ /* 0x000fe20000000800 */
[C---:B------:R-:W-:Y:S01]  /*0620*/  IMAD.SHL.U32 R7, R2.reuse, 0x4, RZ ;  /* 0x0000000402077824 */ /* 0x040fe200078e00ff */
[----:B0-----:R-:W-:Y:S01]  /*0630*/  ISETP.EQ.U32.AND P1, PT, R11, 0x1, PT ;  /* 0x000000010b00780c */ /* 0x001fe20003f22070 */
[----:B------:R-:W-:-:S03]  /*0640*/  IMAD.IADD R5, R2, 0x1, -R5 ;  /* 0x0000000102057824 */ /* 0x000fc600078e0a05 */
[----:B------:R-:W-:Y:S02]  /*0650*/  LOP3.LUT R2, R2, 0xc, R7, 0x78, !PT ;  /* 0x0000000c02027812 */ /* 0x000fe400078e7807 */
[----:B------:R-:W-:Y:S02]  /*0660*/  ISETP.NE.AND P4, PT, R5, R6, PT ;  /* 0x000000060500720c */ /* 0x000fe40003f85270 */
[----:B------:R-:W-:Y:S01]  /*0670*/  SHF.R.S32.HI R5, RZ, 0x1f, R4 ;  /* 0x0000001fff057819 */ /* 0x000fe20000011404 */
[----:B-----5:R-:W-:Y:S01]  /*0680*/  IMAD.MOV R8, RZ, RZ, -R9 ;  /* 0x000000ffff087224 */ /* 0x020fe200078e0a09 */
[----:B------:R-:W-:Y:S02]  /*0690*/  ISETP.LT.U32.AND P0, PT, R2, 0x2, !P0 ;  /* 0x000000020200780c */ /* 0x000fe40004701070 */
[----:B------:R-:W-:Y:S01]  /*06a0*/  LEA.HI R5, R5, R4, RZ, 0x2 ;  /* 0x0000000405057211 */ /* 0x000fe200078f10ff */
[----:B------:R-:W-:-:S03]  /*06b0*/  IMAD R9, R8, UR4, R17 ;  /* 0x0000000408097c24 */ /* 0x000fc6000f8e0211 */
[----:B------:R-:W-:-:S03]  /*06c0*/  LOP3.LUT R5, R5, 0xfffffffc, RZ, 0xc0, !PT ;  /* 0xfffffffc05057812 */ /* 0x000fc600078ec0ff */
[----:B------:R-:W-:Y:S02]  /*06d0*/  @P4 LEA.HI R6, R2, R2, RZ, 0x1 ;  /* 0x0000000202064211 */ /* 0x000fe400078f08ff */
[----:B------:R-:W-:Y:S01]  /*06e0*/  IMAD.IADD R7, R4, 0x1, -R5 ;  /* 0x0000000104077824 */ /* 0x000fe200078e0a05 */
[----:B------:R-:W-:Y:S02]  /*06f0*/  SEL R5, RZ, 0x1, !P0 ;  /* 0x00000001ff057807 */ /* 0x000fe40004000000 */
[----:B------:R-:W-:Y:S02]  /*0700*/  @P4 SHF.R.S32.HI R6, RZ, 0x1, R6 ;  /* 0x00000001ff064819 */ /* 0x000fe40000011406 */
[----:B------:R-:W-:Y:S02]  /*0710*/  LOP3.LUT P2, RZ, R10, R7, RZ, 0xfc, !PT ;  /* 0x000000070aff7212 */ /* 0x000fe4000784fcff */
[----:B------:R-:W-:Y:S01]  /*0720*/  @P4 ISETP.NE.AND P5, PT, R6, R9, PT ;  /* 0x000000090600420c */ /* 0x000fe20003fa5270 */
[----:B------:R-:W-:Y:S01]  /*0730*/  IMAD.MOV.U32 R6, RZ, RZ, 0x1 ;  /* 0x00000001ff067424 */ /* 0x000fe200078e00ff */
[----:B------:R-:W-:-:S02]  /*0740*/  SEL R4, RZ, 0x1, P2 ;  /* 0x00000001ff047807 */ /* 0x000fc40001000000 */
[----:B------:R-:W-:Y:S02]  /*0750*/  @P4 SEL R6, RZ, 0x1, P5 ;  /* 0x00000001ff064807 */ /* 0x000fe40002800000 */
[----:B------:R-:W-:Y:S02]  /*0760*/  SEL R4, R4, 0x2, P3 ;  /* 0x0000000204047807 */ /* 0x000fe40001800000 */
[----:B------:R-:W-:Y:S01]  /*0770*/  LOP3.LUT R6, R6, R5, RZ, 0xc0, !PT ;  /* 0x0000000506067212 */ /* 0x000fe200078ec0ff */
[----:B------:R-:W-:Y:S06]  /*0780*/  @!P1 BRA `(.L_x_4) ;  /* 0x0000000000089947 */ /* 0x000fec0003800000 */
[----:B-1234-:R-:W-:Y:S01]  /*0790*/  UCGABAR_ARV ;  /* 0x00000000000079c7 */ /* 0x01efe20008000000 */
[----:B------:R-:W-:Y:S05]  /*07a0*/  BRA `(.L_x_5) ;  /* 0x0000000000047947 */ /* 0x000fea0003800000 */
.L_x_4:
[----:B-1234-:R-:W-:Y:S01]  /*07b0*/  NOP ;  /* 0x0000000000007918 */ /* 0x01efe20000000000 */
.L_x_5:
[----:B------:R-:W-:Y:S01]  /*07c0*/  ULDC.64 UR4, c[0x0][0x618] ;  /* 0x0001860000047ab9 */ /* 0x000fe20000000a00 */
[----:B------:R-:W-:Y:S01]  /*07d0*/  ULDC.64 UR12, c[0x0][0x208] ;  /* 0x00008200000c7ab9 */ /* 0x000fe20000000a00 */
[----:B------:R-:W-:-:S04]  /*07e0*/  ISETP.NE.U32.AND P0, PT, RZ, UR4, PT ;  /* 0x00000004ff007c0c */ /* 0x000fc8000bf05070 */
[----:B------:R-:W-:-:S13]  /*07f0*/  ISETP.NE.AND.EX P0, PT, RZ, UR5, PT, P0 ;  /* 0x00000005ff007c0c */ /* 0x000fda000bf05300 */
[----:B------:R-:W-:Y:S05]  /*0800*/  @!P0 BRA `(.L_x_6) ;  /* 0x00000000001c8947 */ /* 0x000fea0003800000 */
[----:B------:R-:W0:Y:S02]  /*0810*/  LDC.64 R8, c[0x0][0x618] ;  /* 0x00018600ff087b82 */ /* 0x000e240000000a00 */
[----:B0-----:R-:W2:Y:S02]  /*0820*/  LDG.E.64 R8, desc[UR12][R8.64] ;  /* 0x0000000c08087981 */ /* 0x001ea4000c1e1b00 */
[----:B--2---:R-:W-:-:S04]  /*0830*/  ISETP.NE.U32.AND P0, PT, R8, RZ, PT ;  /* 0x000000ff0800720c */ /* 0x004fc80003f05070 */
[----:B------:R-:W-:-:S13]  /*0840*/  ISETP.NE.AND.EX P0, PT, R9, RZ, PT, P0 ;  /* 0x000000ff0900720c */ /* 0x000fda0003f05300 */
[----:B------:R-:W-:Y:S05]  /*0850*/  @!P0 BRA `(.L_x_6) ;  /* 0x0000000000088947 */ /* 0x000fea0003800000 */
[----:B------:R0:W5:Y:S01]  /*0860*/  LD.E R11, desc[UR12][R8.64] ;  /* 0x0000000c080b7980 */ /* 0x000162000c101900 */
[----:B------:R-:W-:Y:S05]  /*0870*/  BRA `(.L_x_7) ;  /* 0x0000000000207947 */ /* 0x000fea0003800000 */
.L_x_6:
[----:B------:R-:W-:Y:S02]  /*0880*/  ULDC.64 UR4, c[0x0][0x608] ;  /* 0x0001820000047ab9 */ /* 0x000fe40000000a00 */
[----:B------:R-:W-:-:S04]  /*0890*/  ISETP.NE.U32.AND P0, PT, RZ, UR4, PT ;  /* 0x00000004ff007c0c */ /* 0x000fc8000bf05070 */
[----:B------:R-:W-:-:S13]  /*08a0*/  ISETP.NE.AND.EX P0, PT, RZ, UR5, PT, P0 ;  /* 0x00000005ff007c0c */ /* 0x000fda000bf05300 */
[----:B------:R-:W-:Y:S05]  /*08b0*/  @!P0 BRA `(.L_x_8) ;  /* 0x00000000000c8947 */ /* 0x000fea0003800000 */
[----:B------:R-:W0:Y:S02]  /*08c0*/  LDC.64 R8, c[0x0][0x608] ;  /* 0x00018200ff087b82 */ /* 0x000e240000000a00 */
[----:B0-----:R1:W5:Y:S01]  /*08d0*/  LDG.E R11, desc[UR12][R8.64] ;  /* 0x0000000c080b7981 */ /* 0x001362000c1e1900 */
[----:B------:R-:W-:Y:S05]  /*08e0*/  BRA `(.L_x_7) ;  /* 0x0000000000047947 */ /* 0x000fea0003800000 */
.L_x_8:
[----:B------:R-:W2:Y:S02]  /*08f0*/  LDC R11, c[0x0][0x600] ;  /* 0x00018000ff0b7b82 */ /* 0x000ea40000000800 */
.L_x_7:
[----:B------:R-:W-:Y:S02]  /*0900*/  ULDC.64 UR4, c[0x0][0x620] ;  /* 0x0001880000047ab9 */ /* 0x000fe40000000a00 */
[----:B------:R-:W-:-:S04]  /*0910*/  ISETP.NE.U32.AND P0, PT, RZ, UR4, PT ;  /* 0x00000004ff007c0c */ /* 0x000fc8000bf05070 */
[----:B------:R-:W-:-:S13]  /*0920*/  ISETP.NE.AND.EX P0, PT, RZ, UR5, PT, P0 ;  /* 0x00000005ff007c0c */ /* 0x000fda000bf05300 */
[----:B------:R-:W-:Y:S05]  /*0930*/  @!P0 BRA `(.L_x_9) ;  /* 0x00000000001c8947 */ /* 0x000fea0003800000 */
[----:B01----:R-:W0:Y:S02]  /*0940*/  LDC.64 R8, c[0x0][0x620] ;  /* 0x00018800ff087b82 */ /* 0x003e240000000a00 */
[----:B0-----:R-:W3:Y:S02]  /*0950*/  LDG.E.64 R8, desc[UR12][R8.64] ;  /* 0x0000000c08087981 */ /* 0x001ee4000c1e1b00 */
[----:B---3--:R-:W-:-:S04]  /*0960*/  ISETP.NE.U32.AND P0, PT, R8, RZ, PT ;  /* 0x000000ff0800720c */ /* 0x008fc80003f05070 */
[----:B------:R-:W-:-:S13]  /*0970*/  ISETP.NE.AND.EX P0, PT, R9, RZ, PT, P0 ;  /* 0x000000ff0900720c */ /* 0x000fda0003f05300 */
[----:B------:R-:W-:Y:S05]  /*0980*/  @!P0 BRA `(.L_x_9) ;  /* 0x0000000000088947 */ /* 0x000fea0003800000 */
[----:B------:R0:W5:Y:S01]  /*0990*/  LD.E R14, desc[UR12][R8.64] ;  /* 0x0000000c080e7980 */ /* 0x000162000c101900 */
[----:B------:R-:W-:Y:S05]  /*09a0*/  BRA `(.L_x_10) ;  /* 0x0000000000207947 */ /* 0x000fea0003800000 */
.L_x_9:
[----:B------:R-:W-:Y:S02]  /*09b0*/  ULDC.64 UR4, c[0x0][0x610] ;  /* 0x0001840000047ab9 */ /* 0x000fe40000000a00 */
[----:B------:R-:W-:-:S04]  /*09c0*/  ISETP.NE.U32.AND P0, PT, RZ, UR4, PT ;  /* 0x00000004ff007c0c */ /* 0x000fc8000bf05070 */
[----:B------:R-:W-:-:S13]  /*09d0*/  ISETP.NE.AND.EX P0, PT, RZ, UR5, PT, P0 ;  /* 0x00000005ff007c0c */ /* 0x000fda000bf05300 */
[----:B------:R-:W-:Y:S05]  /*09e0*/  @!P0 BRA `(.L_x_11) ;  /* 0x00000000000c8947 */ /* 0x000fea0003800000 */
[----:B------:R-:W3:Y:S02]  /*09f0*/  LDC.64 R14, c[0x0][0x610] ;  /* 0x00018400ff0e7b82 */ /* 0x000ee40000000a00 */
[----:B---3--:R3:W5:Y:S01]  /*0a00*/  LDG.E R14, desc[UR12][R14.64] ;  /* 0x0000000c0e0e7981 */ /* 0x008762000c1e1900 */
[----:B------:R-:W-:Y:S05]  /*0a10*/  BRA `(.L_x_10) ;  /* 0x0000000000047947 */ /* 0x000fea0003800000 */
.L_x_11:
[----:B------:R-:W4:Y:S02]  /*0a20*/  LDC R14, c[0x0][0x604] ;  /* 0x00018100ff0e7b82 */ /* 0x000f240000000800 */
.L_x_10:
[----:B------:R-:W1:Y:S01]  /*0a30*/  LDC R5, c[0x0][0x3e8] ;  /* 0x0000fa00ff057b82 */ /* 0x000e620000000800 */
[----:B------:R-:W-:Y:S01]  /*0a40*/  ULDC UR4, c[0x0][0x3dc] ;  /* 0x0000f70000047ab9 */ /* 0x000fe20000000800 */
[----:B------:R-:W-:Y:S01]  /*0a50*/  ULDC.64 UR6, c[0x0][0x3e0] ;  /* 0x0000f80000067ab9 */ /* 0x000fe20000000a00 */
[----:B------:R-:W-:Y:S02]  /*0a60*/  UIADD3 UR4, UR4, 0x1f, URZ ;  /* 0x0000001f04047890 */ /* 0x000fe4000fffe03f */
[----:B------:R-:W-:Y:S02]  /*0a70*/  UIMAD UR6, UR7, UR6, URZ ;  /* 0x00000006070672a4 */ /* 0x000fe4000f8e023f */
[----:B------:R-:W-:-:S04]  /*0a80*/  USHF.R.S32.HI UR5, URZ, 0x1f, UR4 ;  /* 0x0000001f3f057899 */ /* 0x000fc80008011404 */
[----:B------:R-:W-:-:S04]  /*0a90*/  ULEA.HI UR5, UR5, UR4, URZ, 0x5 ;  /* 0x0000000405057291 */ /* 0x000fc8000f8f283f */
[----:B------:R-:W-:Y:S01]  /*0aa0*/  USHF.R.S32.HI UR15, URZ, 0x5, UR5 ;  /* 0x000000053f0f7899 */ /* 0x000fe20008011405 */
[----:B-1----:R-:W-:-:S05]  /*0ab0*/  IMAD R5, R5, UR6, RZ ;  /* 0x0000000605057c24 */ /* 0x002fca000f8e02ff */
[----:B------:R-:W-:Y:S01]  /*0ac0*/  IMAD R5, R5, UR15, RZ ;  /* 0x0000000f05057c24 */ /* 0x000fe2000f8e02ff */
[----:B------:R-:W-:Y:S06]  /*0ad0*/  @!P1 BRA `(.L_x_12) ;  /* 0x00000000000c9947 */ /* 0x000fec0003800000 */
[----:B------:R-:W-:Y:S01]  /*0ae0*/  UCGABAR_WAIT ;  /* 0x0000000000007dc7 */ /* 0x000fe20008000000 */
[----:B------:R-:W-:Y:S01]  /*0af0*/  CCTL.IVALL ;  /* 0x00000000ff00798f */ /* 0x000fe20002000000 */
[----:B------:R-:W-:Y:S05]  /*0b00*/  BRA `(.L_x_13) ;  /* 0x0000000000047947 */ /* 0x000fea0003800000 */
.L_x_12:
[----:B------:R-:W-:Y:S06]  /*0b10*/  BAR.SYNC.DEFER_BLOCKING 0x0 ;  /* 0x0000000000007b1d */ /* 0x000fec0000010000 */
.L_x_13:
[----:B------:R-:W-:-:S13]  /*0b20*/  ISETP.NE.AND P0, PT, R10, RZ, PT ;  /* 0x000000ff0a00720c */ /* 0x000fda0003f05270 */
[----:B------:R-:W-:Y:S05]  /*0b30*/  @!P0 BRA `(.L_x_14) ;  /* 0x000000b000c48947 */ /* 0x000fea0003800000 */
[----:B------:R-:W-:-:S13]  /*0b40*/  ISETP.NE.AND P0, PT, R10, 0x1, PT ;  /* 0x000000010a00780c */ /* 0x000fda0003f05270 */
[----:B------:R-:W-:Y:S05]  /*0b50*/  @P0 EXIT ;  /* 0x000000000000094d */ /* 0x000fea0003800000 */
[----:B------:R-:W-:Y:S01]  /*0b60*/  ISETP.GE.AND P0, PT, R5, 0x1, PT ;  /* 0x000000010500780c */ /* 0x000fe20003f06270 */
[----:B------:R-:W-:Y:S01]  /*0b70*/  UMOV UR4, URZ ;  /* 0x0000003f00047c82 */ /* 0x000fe20008000000 */
[----:B------:R-:W-:Y:S02]  /*0b80*/  CS2R R54, SRZ ;  /* 0x0000000000367805 */ /* 0x000fe4000001ff00 */
[----:B------:R-:W-:Y:S02]  /*0b90*/  CS2R R120, SRZ ;  /* 0x0000000000787805 */ /* 0x000fe4000001ff00 */
[----:B------:R-:W-:Y:S02]  /*0ba0*/  CS2R R122, SRZ ;  /* 0x00000000007a7805 */ /* 0x000fe4000001ff00 */
[----:B------:R-:W-:Y:S02]  /*0bb0*/  CS2R R124, SRZ ;  /* 0x00000000007c7805 */ /* 0x000fe4000001ff00 */
[----:B------:R-:W-:-:S02]  /*0bc0*/  CS2R R126, SRZ ;  /* 0x00000000007e7805 */ /* 0x000fc4000001ff00 */
[----:B------:R-:W-:Y:S02]  /*0bd0*/  CS2R R128, SRZ ;  /* 0x0000000000807805 */ /* 0x000fe4000001ff00 */
        /* <DEDUP_REMOVED lines=57> */
[----:B------:R-:W-:Y:S01]  /*0f70*/  CS2R R52, SRZ ;  /* 0x0000000000347805 */ /* 0x000fe2000001ff00 */
[----:B------:R-:W-:Y:S06]  /*0f80*/  @!P0 BRA `(.L_x_15) ;  /* 0x0000000000e08947 */ /* 0x000fec0003800000 */
[----:B------:R-:W-:-:S04]  /*0f90*/  LOP3.LUT R7, R4, 0x1, RZ, 0xfc, !PT ;  /* 0x0000000104077812 */ /* 0x000fc800078efcff */
[----:B------:R-:W-:-:S13]  /*0fa0*/  ISETP.NE.AND P1, PT, R7, 0x3, PT ;  /* 0x000000030700780c */ /* 0x000fda0003f25270 */
[----:B------:R-:W-:Y:S05]  /*0fb0*/  @!P1 BRA `(.L_x_16) ;  /* 0x0000000000049947 */ /* 0x000fea0003800000 */
[----:B------:R-:W-:Y:S01]  /*0fc0*/  BPT.TRAP 0x1 ;  /* 0x000000040000795c */ /* 0x000fe20000300000 */
.L_x_16:
[----:B------:R-:W1:Y:S01]  /*0fd0*/  S2UR UR5, SR_CgaCtaId ;  /* 0x00000000000579c3 */ /* 0x000e620000008800 */
[----:B------:R-:W-:Y:S01]  /*0fe0*/  SHF.L.U32 R7, RZ, 0x1f, RZ ;  /* 0x0000001fff077819 */ /* 0x000fe200000006ff */
[----:B------:R-:W-:Y:S02]  /*0ff0*/  UMOV UR4, 0x400 ;  /* 0x0000040000047882 */ /* 0x000fe40000000000 */
[----:B-1----:R-:W-:-:S12]  /*1000*/  ULEA UR4, UR5, UR4, 0x18 ;  /* 0x0000000405047291 */ /* 0x002fd8000f8ec03f */
.L_x_17:
[----:B0-----:R-:W-:-:S04]  /*1010*/  IMAD.U32 R8, RZ, RZ, UR4 ;  /* 0x00000004ff087e24 */ /* 0x001fc8000f8e00ff */
[----:B------:R0:W1:Y:S03]  /*1020*/  SYNCS.PHASECHK.TRANS64.TRYWAIT P1, [R8+URZ+0x37000], R7 ;  /* 0x03700007080075a7 */ /* 0x000066000802017f */
[----:B-1----:R-:W-:Y:S05]  /*1030*/  @!P1 NANOSLEEP.SYNCS 0x989680 ;  /* 0x009896800000995d */ /* 0x002fea0003900000 */
[----:B------:R-:W1:Y:S02]  /*1040*/  @!P1 SYNCS.PHASECHK.TRANS64 P1, [R8+URZ+0x37000], R7 ;  /* 0x03700007080095a7 */ /* 0x000e64000802007f */
[----:B-1----:R-:W-:Y:S05]  /*1050*/  @!P1 BRA `(.L_x_17) ;  /* 0xfffffffc00ec9947 */ /* 0x002fea000383ffff */
[----:B------:R-:W-:Y:S01]  /*1060*/  UIADD3 UR5, UR4, 0x2c000, URZ ;  /* 0x0002c00004057890 */ /* 0x000fe2000fffe03f */
[----:B------:R-:W-:Y:S01]  /*1070*/  WARPGROUP.ARRIVE ;  /* 0x00000000000079c5 */ /* 0x000fe20000000000 */
[----:B------:R-:W-:Y:S02]  /*1080*/  USHF.R.U32.HI UR4, URZ, 0x4, UR4 ;  /* 0x000000043f047899 */ /* 0x000fe40008011604 */
[----:B------:R-:W-:Y:S02]  /*1090*/  USHF.R.U32.HI UR5, URZ, 0x4, UR5 ;  /* 0x000000043f057899 */ /* 0x000fe40008011605 */
[----:B------:R-:W-:Y:S02]  /*10a0*/  ULOP3.LUT UR4, UR4, 0x3fff, URZ, 0xc0, !UPT ;  /* 0x00003fff04047892 */ /* 0x000fe4000f8ec03f */
[----:B------:R-:W-:Y:S02]  /*10b0*/  ULOP3.LUT UR5, UR5, 0x3fff, URZ, 0xc0, !UPT ;  /* 0x00003fff05057892 */ /* 0x000fe4000f8ec03f */
[----:B------:R-:W-:-:S02]  /*10c0*/  ULOP3.LUT UR11, UR4, 0x10000, URZ, 0xfc, !UPT ;  /* 0x00010000040b7892 */ /* 0x000fc4000f8efc3f */
[----:B------:R-:W-:Y:S02]  /*10d0*/  ULOP3.LUT UR14, UR5, 0x10000, URZ, 0xfc, !UPT ;  /* 0x00010000050e7892 */ /* 0x000fe4000f8efc3f */
[----:B------:R-:W-:Y:S02]  /*10e0*/  UIADD3 UR8, UR11, 0x100, URZ ;  /* 0x000001000b087890 */ /* 0x000fe4000fffe03f */
[----:B------:R-:W-:Y:S02]  /*10f0*/  UIADD3 UR9, UR11, 0x200, URZ ;  /* 0x000002000b097890 */ /* 0x000fe4000fffe03f */
[----:B------:R-:W-:Y:S01]  /*1100*/  UMOV UR4, UR11 ;  /* 0x0000000b00047c82 */ /* 0x000fe20008000000 */
[----:B------:R-:W-:Y:S01]  /*1110*/  UMOV UR5, 0x80000020 ;  /* 0x8000002000057882 */ /* 0x000fe20000000000 */
[----:B------:R-:W-:Y:S01]  /*1120*/  UMOV UR6, UR14 ;  /* 0x0000000e00067c82 */ /* 0x000fe20008000000 */
[----:B------:R-:W-:Y:S01]  /*1130*/  UMOV UR7, 0x80000020 ;  /* 0x8000002000077882 */ /* 0x000fe20000000000 */
[----:B------:R-:W-:Y:S01]  /*1140*/  UIADD3 UR10, UR11, 0x300, URZ ;  /* 0x000003000b0a7890 */ /* 0x000fe2000fffe03f */
[----:B------:R-:W-:Y:S01]  /*1150*/  HGMMA.64x64x16.F32 R120, gdesc[UR4], RZ, !UPT ;  /* 0x00e00000047879f0 */ /* 0x000fe2000c7008ff */
        /* <DEDUP_REMOVED lines=12> */
[----:B------:R-:W-:-:S02]  /*1220*/  UIADD3 UR4, UR11, 0x2, URZ ;  /* 0x000000020b047890 */ /* 0x000fc4000fffe03f */
[----:B------:R-:W-:Y:S01]  /*1230*/  UIADD3 UR6, UR14, 0x2, URZ ;  /* 0x000000020e067890 */ /* 0x000fe2000fffe03f */
[----:B------:R-:W-:Y:S01]  /*1240*/  UMOV UR5, 0x80000020 ;  /* 0x8000002000057882 */ /* 0x000fe20000000000 */
[----:B------:R-:W-:-:S07]  /*1250*/  UMOV UR7, 0x80000020 ;  /* 0x8000002000077882 */ /* 0x000fce0000000000 */
[----:B------:R-:W-:Y:S01]  /*1260*/  HGMMA.64x64x16.F32 R120, gdesc[UR4], R120 ;  /* 0x00e00000047879f0 */ /* 0x000fe20008700878 */
[----:B------:R-:W-:Y:S01]  /*1270*/  UMOV UR4, UR8 ;  /* 0x0000000800047c82 */ /* 0x000fe20008000000 */
[----:B------:R-:W-:Y:S02]  /*1280*/  UMOV UR5, 0x80000020 ;  /* 0x8000002000057882 */ /* 0x000fe40000000000 */
[----:B------:R-:W-:Y:S01]  /*1290*/  HGMMA.64x64x16.F32 R88, gdesc[UR4], R88 ;  /* 0x00e00000045879f0 */ /* 0x000fe20008700858 */
[----:B------:R-:W-:Y:S01]  /*12a0*/  UMOV UR4, UR9 ;  /* 0x0000000900047c82 */ /* 0x000fe20008000000 */
[----:B------:R-:W-:Y:S02]  /*12b0*/  UMOV UR5, 0x80000020 ;  /* 0x8000002000057882 */ /* 0x000fe40000000000 */
[----:B------:R-:W-:Y:S01]  /*12c0*/  HGMMA.64x64x16.F32 R56, gdesc[UR4], R56 ;  /* 0x00e00000043879f0 */ /* 0x000fe20008700838 */
[----:B------:R-:W-:Y:S01]  /*12d0*/  UMOV UR4, UR10 ;  /* 0x0000000a00047c82 */ /* 0x000fe20008000000 */
[----:B------:R-:W-:-:S02]  /*12e0*/  UMOV UR5, 0x80000020 ;  /* 0x8000002000057882 */ /* 0x000fc40000000000 */
[----:B------:R-:W-:Y:S01]  /*12f0*/  HGMMA.64x64x16.F32 R24, gdesc[UR4], R24, gsb0 ;  /* 0x00e00000041879f0 */ /* 0x000fe20008000818 */
[----:B------:R-:W-:-:S05]  /*1300*/  UMOV UR4, 0x1 ;  /* 0x0000000100047882 */ /* 0x000fca0000000000 */
.L_x_15:
[----:B0-----:R-:W-:-:S05]  /*1310*/  VIMNMX R8, R5, 0x1, PT ;  /* 0x0000000105087848 */ /* 0x001fca0003fe0100 */
[----:B------:R-:W-:-:S05]  /*1320*/  IMAD.IADD R8, R5, 0x1, -R8 ;  /* 0x0000000105087824 */ /* 0x000fca00078e0a08 */
[----:B------:R-:W-:-:S13]  /*1330*/  ISETP.GE.AND P1, PT, R8, 0x1, PT ;  /* 0x000000010800780c */ /* 0x000fda0003f26270 */
[----:B------:R-:W-:Y:S05]  /*1340*/  @!P1 BRA `(.L_x_18) ;  /* 0x0000000400549947 */ /* 0x000fea0003800000 */
[----:B------:R-:W0:Y:S01]  /*1350*/  S2UR UR6, SR_CgaCtaId ;  /* 0x00000000000679c3 */ /* 0x000e220000008800 */
[----:B------:R-:W-:Y:S01]  /*1360*/  UMOV UR5, 0x400 ;  /* 0x0000040000057882 */ /* 0x000fe20000000000 */
[----:B------:R-:W-:Y:S01]  /*1370*/  LOP3.LUT R13, R4, 0x1, RZ, 0xfc, !PT ;  /* 0x00000001040d7812 */ /* 0x000fe200078efcff */
[----:B------:R-:W-:Y:S01]  /*1380*/  IMAD.MOV.U32 R12, RZ, RZ, RZ ;  /* 0x000000ffff0c7224 */ /* 0x000fe200078e00ff */
[----:B------:R-:W-:Y:S01]  /*1390*/  UISETP.NE.U32.AND UP0, UPT, UR4, URZ, UPT ;  /* 0x0000003f0400728c */ /* 0x000fe2000bf05070 */
[----:B------:R-:W-:Y:S02]  /*13a0*/  IMAD.MOV.U32 R5, RZ, RZ, R8 ;  /* 0x000000ffff057224 */ /* 0x000fe400078e0008 */
[----:B------:R-:W-:Y:S01]  /*13b0*/  IMAD.MOV.U32 R7, RZ, RZ, RZ ;  /* 0x000000ffff077224 */ /* 0x000fe200078e00ff */
[----:B0-----:R-:W-:-:S04]  /*13c0*/  ULEA UR16, UR6, UR5, 0x18 ;  /* 0x0000000506107291 */ /* 0x001fc8000f8ec03f */
[----:B------:R-:W-:Y:S02]  /*13d0*/  UIADD3 UR5, UR16, 0x2c000, URZ ;  /* 0x0002c00010057890 */ /* 0x000fe4000fffe03f */
[----:B------:R-:W-:Y:S02]  /*13e0*/  USHF.R.U32.HI UR6, URZ, 0x4, UR16 ;  /* 0x000000043f067899 */ /* 0x000fe40008011610 */
[----:B------:R-:W-:Y:S02]  /*13f0*/  USHF.R.U32.HI UR5, URZ, 0x4, UR5 ;  /* 0x000000043f057899 */ /* 0x000fe40008011605 */
[----:B------:R-:W-:Y:S02]  /*1400*/  ULOP3.LUT UR6, UR6, 0x3fff, URZ, 0xc0, !UPT ;  /* 0x00003fff06067892 */ /* 0x000fe4000f8ec03f */
[----:B------:R-:W-:Y:S02]  /*1410*/  ULOP3.LUT UR5, UR5, 0x3fff, URZ, 0xc0, !UPT ;  /* 0x00003fff05057892 */ /* 0x000fe4000f8ec03f */
[----:B------:R-:W-:-:S02]  /*1420*/  ULOP3.LUT UR18, UR6, 0x10000, URZ, 0xfc, !UPT ;  /* 0x0001000006127892 */ /* 0x000fc4000f8efc3f */
[----:B------:R-:W-:-:S12]  /*1430*/  ULOP3.LUT UR17, UR5, 0x10000, URZ, 0xfc, !UPT ;  /* 0x0001000005117892 */ /* 0x000fd8000f8efc3f */
.L_x_23:
[----:B------:R-:W-:-:S13]  /*1440*/  ISETP.NE.AND P2, PT, R13, 0x3, PT ;  /* 0x000000030d00780c */ /* 0x000fda0003f45270 */
[----:B------:R-:W-:Y:S05]  /*1450*/  @!P2 BRA `(.L_x_19) ;  /* 0x000000000004a947 */ /* 0x000fea0003800000 */
[----:B------:R-:W-:Y:S01]  /*1460*/  BPT.TRAP 0x1 ;  /* 0x000000040000795c */ /* 0x000fe20000300000 */
.L_x_19:
[----:B------:R-:W-:Y:S01]  /*1470*/  SHF.L.U32 R9, R12, 0x1f, RZ ;  /* 0x0000001f0c097819 */ /* 0x000fe200000006ff */
[----:B------:R-:W-:-:S12]  /*1480*/  ULEA UR5, UR4, UR16, 0x3 ;  /* 0x0000001004057291 */ /* 0x000fd8000f8e183f */
.L_x_20:
[----:B0-----:R-:W-:-:S04]  /*1490*/  IMAD.U32 R10, RZ, RZ, UR5 ;  /* 0x00000005ff0a7e24 */ /* 0x001fc8000f8e00ff */
[----:B------:R0:W1:Y:S03]  /*14a0*/  SYNCS.PHASECHK.TRANS64.TRYWAIT P1, [R10+URZ+0x37000], R9 ;  /* 0x037000090a0075a7 */ /* 0x000066000802017f */
[----:B-1----:R-:W-:Y:S05]  /*14b0*/  @!P1 NANOSLEEP.SYNCS 0x989680 ;  /* 0x009896800000995d */ /* 0x002fea0003900000 */
[----:B------:R-:W1:Y:S02]  /*14c0*/  @!P1 SYNCS.PHASECHK.TRANS64 P1, [R10+URZ+0x37000], R9 ;  /* 0x037000090a0095a7 */ /* 0x000e64000802007f */
[----:B-1----:R-:W-:Y:S05]  /*14d0*/  @!P1 BRA `(.L_x_20) ;  /* 0xfffffffc00ec9947 */ /* 0x002fea000383ffff */
[----:B------:R-:W-:Y:S01]  /*14e0*/  ULEA UR5, UR4, UR18, 0xa ;  /* 0x0000001204057291 */ /* 0x000fe2000f8e503f */
[----:B------:R-:W-:Y:S01]  /*14f0*/  WARPGROUP.ARRIVE ;  /* 0x00000000000079c5 */ /* 0x000fe20000000000 */
[----:B------:R-:W-:Y:S02]  /*1500*/  ULEA UR6, UR4, UR17, 0x8 ;  /* 0x0000001104067291 */ /* 0x000fe4000f8e403f */
[----:B------:R-:W-:Y:S02]  /*1510*/  UIADD3 UR7, UR5, 0x100, URZ ;  /* 0x0000010005077890 */ /* 0x000fe4000fffe03f */
[----:B------:R-:W-:Y:S02]  /*1520*/  UIADD3 UR14, UR5, 0x200, URZ ;  /* 0x00000200050e7890 */ /* 0x000fe4000fffe03f */
[----:B------:R-:W-:Y:S01]  /*1530*/  UMOV UR8, UR5 ;  /* 0x0000000500087c82 */ /* 0x000fe20008000000 */
[----:B------:R-:W-:Y:S01]  /*1540*/  UMOV UR9, 0x80000020 ;  /* 0x8000002000097882 */ /* 0x000fe20000000000 */
[----:B------:R-:W-:Y:S01]  /*1550*/  UMOV UR10, UR6 ;  /* 0x00000006000a7c82 */ /* 0x000fe20008000000 */
[----:B------:R-:W-:Y:S01]  /*1560*/  UMOV UR11, 0x80000020 ;  /* 0x80000020000b7882 */ /* 0x000fe20000000000 */
[----:B------:R-:W-:Y:S01]  /*1570*/  UIADD3 UR15, UR5, 0x300, URZ ;  /* 0x00000300050f7890 */ /* 0x000fe2000fffe03f */
[----:B------:R-:W-:Y:S01]  /*1580*/  HGMMA.64x64x16.F32 R120, gdesc[UR8], R120, UP0 ;  /* 0x00e00000087879f0 */ /* 0x000fe2000bf00878 */
[----:B------:R-:W-:Y:S01]  /*1590*/  UMOV UR8, UR7 ;  /* 0x0000000700087c82 */ /* 0x000fe20008000000 */
[----:B------:R-:W-:Y:S01]  /*15a0*/  UMOV UR9, 0x80000020 ;  /* 0x8000002000097882 */ /* 0x000fe20000000000 */
[----:B------:R-:W-:Y:S01]  /*15b0*/  UIADD3 UR7, UR5, 0x202, URZ ;  /* 0x0000020205077890 */ /* 0x000fe2000fffe03f */
[----:B------:R-:W-:Y:S01]  /*15c0*/  HGMMA.64x64x16.F32 R88, gdesc[UR8], R88, UP0 ;  /* 0x00e00000085879f0 */ /* 0x000fe2000bf00858 */
[----:B------:R-:W-:Y:S01]  /*15d0*/  UMOV UR8, UR14 ;  /* 0x0000000e00087c82 */ /* 0x000fe20008000000 */
[----:B------:R-:W-:-:S02]  /*15e0*/  UMOV UR9, 0x80000020 ;  /* 0x8000002000097882 */ /* 0x000fc40000000000 */
[----:B------:R-:W-:Y:S01]  /*15f0*/  HGMMA.64x64x16.F32 R56, gdesc[UR8], R56, UP0 ;  /* 0x00e00000083879f0 */ /* 0x000fe2000bf00838 */
[----:B------:R-:W-:Y:S01]  /*1600*/  UMOV UR8, UR15 ;  /* 0x0000000f00087c82 */ /* 0x000fe20008000000 */
[----:B------:R-:W-:Y:S02]  /*1610*/  UMOV UR9, 0x80000020 ;  /* 0x8000002000097882 */ /* 0x000fe40000000000 */
[----:B------:R-:W-:Y:S01]  /*1620*/  HGMMA.64x64x16.F32 R24, gdesc[UR8], R24, UP0 ;  /* 0x00e00000081879f0 */ /* 0x000fe2000bf00818 */
[----:B------:R-:W-:Y:S02]  /*1630*/  UIADD3 UR8, UR5, 0x2, URZ ;  /* 0x0000000205087890 */ /* 0x000fe4000fffe03f */
[----:B------:R-:W-:Y:S02]  /*1640*/  UIADD3 UR10, UR6, 0x2, URZ ;  /* 0x00000002060a7890 */ /* 0x000fe4000fffe03f */
[----:B------:R-:W-:Y:S01]  /*1650*/  UIADD3 UR6, UR5, 0x102, URZ ;  /* 0x0000010205067890 */ /* 0x000fe2000fffe03f */
[----:B------:R-:W-:Y:S01]  /*1660*/  UMOV UR9, 0x80000020 ;  /* 0x8000002000097882 */ /* 0x000fe20000000000 */
[----:B------:R-:W-:Y:S01]  /*1670*/  UMOV UR11, 0x80000020 ;  /* 0x80000020000b7882 */ /* 0x000fe20000000000 */
[----:B------:R-:W-:-:S04]  /*1680*/  UIADD3 UR5, UR5, 0x302, URZ ;  /* 0x0000030205057890 */ /* 0x000fc8000fffe03f */
        /* <DEDUP_REMOVED lines=9> */
[----:B------:R-:W-:Y:S03]  /*1720*/  HGMMA.64x64x16.F32 R24, gdesc[UR8], R24, gsb0 ;  /* 0x00e00000081879f0 */ /* 0x000fe60008000818 */
[----:B------:R-:W-:Y:S02]  /*1730*/  WARPGROUP.DEPBAR.LE gsb0, 0x1 ;  /* 0x00008000000079c5 */ /* 0x000fe40000010100 */
[----:B------:R-:W-:Y:S05]  /*1740*/  @!P2 BRA `(.L_x_21) ;  /* 0x000000000004a947 */ /* 0x000fea0003800000 */
[----:B------:R-:W-:Y:S01]  /*1750*/  BPT.TRAP 0x1 ;  /* 0x000000040000795c */ /* 0x000fe20000300000 */
.L_x_21:
[----:B------:R-:W-:-:S13]  /*1760*/  ISETP.NE.AND P1, PT, R6, RZ, PT ;  /* 0x000000ff0600720c */ /* 0x000fda0003f25270 */
[----:B0-----:R-:W-:-:S05]  /*1770*/  @P1 LEA R9, R7, UR16, 0x3 ;  /* 0x0000001007091c11 */ /* 0x001fca000f8e18ff */
[----:B------:R-:W-:-:S05]  /*1780*/  @P1 VIADD R9, R9, 0x37058 ;  /* 0x0003705809091836 */ /* 0x000fca0000000000 */
[----:B------:R-:W-:-:S04]  /*1790*/  @P1 PRMT R9, R2, 0x654, R9 ;  /* 0x0000065402091816 */ /* 0x000fc80000000009 */
[----:B------:R0:W-:Y:S01]  /*17a0*/  @P1 SYNCS.ARRIVE.TRANS64.RED.A1T0 RZ, [R9+URZ], RZ ;  /* 0x000000ff09ff19a7 */ /* 0x0001e2000810043f */
[----:B------:R-:W-:-:S13]  /*17b0*/  ISETP.GT.U32.AND P1, PT, R4, 0x1, PT ;  /* 0x000000010400780c */ /* 0x000fda0003f24070 */
[----:B0-----:R-:W-:Y:S05]  /*17c0*/  @P1 BRA `(.L_x_22) ;  /* 0x0000000000041947 */ /* 0x001fea0003800000 */
[----:B------:R-:W-:Y:S01]  /*17d0*/  BPT.TRAP 0x1 ;  /* 0x000000040000795c */ /* 0x000fe20000300000 */
.L_x_22:
[----:B------:R-:W-:Y:S01]  /*17e0*/  UIADD3 UR4, UR4, 0x1, URZ ;  /* 0x0000000104047890 */ /* 0x000fe2000fffe03f */
[----:B------:R-:W-:Y:S01]  /*17f0*/  ISETP.GT.AND P2, PT, R5, 0x1, PT ;  /* 0x000000010500780c */ /* 0x000fe20003f44270 */
[----:B------:R-:W-:Y:S02]  /*1800*/  VIADD R7, R7, 0x1 ;  /* 0x0000000107077836 */ /* 0x000fe40000000000 */
[----:B------:R-:W-:Y:S01]  /*1810*/  UISETP.NE.AND UP0, UPT, UR4, 0xb, UPT ;  /* 0x0000000b0400788c */ /* 0x000fe2000bf05270 */
[----:B------:R-:W-:Y:S02]  /*1820*/  VIADD R5, R5, 0xffffffff ;  /* 0xffffffff05057836 */ /* 0x000fe40000000000 */
[C---:B------:R-:W-:Y:S01]  /*1830*/  ISETP.NE.AND P1, PT, R7.reuse, 0xb, PT ;  /* 0x0000000b0700780c */ /* 0x040fe20003f25270 */
[----:B------:R-:W-:Y:S02]  /*1840*/  USEL UR5, URZ, 0x1, UP0 ;  /* 0x000000013f057887 */ /* 0x000fe40008000000 */
[----:B------:R-:W-:Y:S01]  /*1850*/  USEL UR4, UR4, URZ, UP0 ;  /* 0x0000003f04047287 */ /* 0x000fe20008000000 */
[----:B------:R-:W-:Y:S01]  /*1860*/  SEL R7, R7, RZ, P1 ;  /* 0x000000ff07077207 */ /* 0x000fe20000800000 */
[----:B------:R-:W-:-:S02]  /*1870*/  UPLOP3.LUT UP0, UPT, UPT, UPT, UPT, 0x80, 0x0 ;  /* 0x000000000000789c */ /* 0x000fc40003f0f070 */
[----:B------:R-:W-:Y:S01]  /*1880*/  LOP3.LUT R12, R12, UR5, RZ, 0x3c, !PT ;  /* 0x000000050c0c7c12 */ /* 0x000fe2000f8e3cff */
[----:B------:R-:W-:Y:S08]  /*1890*/  @P2 BRA `(.L_x_23) ;  /* 0xfffffff800e82947 */ /* 0x000ff0000383ffff */
.L_x_18:
[----:B------:R-:W-:Y:S02]  /*18a0*/  WARPGROUP.DEPBAR.LE gsb0, 0x0 ;  /* 0x00008000000079c5 */ /* 0x000fe40000010000 */
[----:B------:R-:W-:Y:S05]  /*18b0*/  @!P0 BRA `(.L_x_24) ;  /* 0x0000000000548947 */ /* 0x000fea0003800000 */
[----:B------:R-:W-:-:S04]  /*18c0*/  LOP3.LUT R5, R4, 0x1, RZ, 0xfc, !PT ;  /* 0x0000000104057812 */ /* 0x000fc800078efcff */
[----:B------:R-:W-:-:S13]  /*18d0*/  ISETP.NE.AND P0, PT, R5, 0x3, PT ;  /* 0x000000030500780c */ /* 0x000fda0003f05270 */
[----:B------:R-:W-:Y:S05]  /*18e0*/  @!P0 BRA `(.L_x_25) ;  /* 0x0000000000048947 */ /* 0x000fea0003800000 */
[----:B------:R-:W-:Y:S01]  /*18f0*/  BPT.TRAP 0x1 ;  /* 0x000000040000795c */ /* 0x000fe20000300000 */
.L_x_25:
[----:B------:R-:W-:Y:S01]  /*1900*/  ISETP.NE.AND P0, PT, R6, RZ, PT ;  /* 0x000000ff0600720c */ /* 0x000fe20003f05270 */
[----:B------:R-:W-:Y:S01]  /*1910*/  BSSY B0, `(.L_x_26) ;  /* 0x000000d000007945 */ /* 0x000fe20003800000 */
[----:B------:R-:W-:-:S11]  /*1920*/  ISETP.GT.U32.AND P1, PT, R4, 0x1, PT ;  /* 0x000000010400780c */ /* 0x000fd60003f24070 */
[----:B------:R-:W-:Y:S05]  /*1930*/  @!P0 BRA `(.L_x_27) ;  /* 0x0000000000288947 */ /* 0x000fea0003800000 */
[----:B------:R-:W0:Y:S01]  /*1940*/  S2R R7, SR_CgaCtaId ;  /* 0x0000000000077919 */ /* 0x000e220000008800 */
[----:B------:R-:W-:Y:S01]  /*1950*/  IMAD.WIDE.U32 R4, R8, -0x45d1745d, RZ ;  /* 0xba2e8ba308047825 */ /* 0x000fe200078e00ff */
[----:B------:R-:W-:-:S04]  /*1960*/  MOV R4, 0x400 ;  /* 0x0000040000047802 */ /* 0x000fc80000000f00 */
[----:B------:R-:W-:-:S05]  /*1970*/  SHF.R.U32.HI R5, RZ, 0x3, R5 ;  /* 0x00000003ff057819 */ /* 0x000fca0000011605 */
[----:B------:R-:W-:Y:S01]  /*1980*/  IMAD R8, R5, -0xb, R8 ;  /* 0xfffffff505087824 */ /* 0x000fe200078e0208 */
[----:B0-----:R-:W-:-:S05]  /*1990*/  LEA R7, R7, R4, 0x18 ;  /* 0x0000000407077211 */ /* 0x001fca00078ec0ff */
[----:B------:R-:W-:-:S04]  /*19a0*/  IMAD R8, R8, 0x8, R7 ;  /* 0x0000000808087824 */ /* 0x000fc800078e0207 */
[----:B------:R-:W-:-:S05]  /*19b0*/  VIADD R5, R8, 0x37058 ;  /* 0x0003705808057836 */ /* 0x000fca0000000000 */
[----:B------:R-:W-:-:S04]  /*19c0*/  PRMT R5, R2, 0x654, R5 ;  /* 0x0000065402057816 */ /* 0x000fc80000000005 */
[----:B------:R0:W-:Y:S03]  /*19d0*/  SYNCS.ARRIVE.TRANS64.RED.A1T0 RZ, [R5+URZ], RZ ;  /* 0x000000ff05ff79a7 */ /* 0x0001e6000810043f */
.L_x_27:
[----:B------:R-:W-:Y:S05]  /*19e0*/  BSYNC B0 ;  /* 0x0000000000007941 */ /* 0x000fea0003800000 */
.L_x_26:
[----:B------:R-:W-:Y:S05]  /*19f0*/  @P1 BRA `(.L_x_24) ;  /* 0x0000000000041947 */ /* 0x000fea0003800000 */
[----:B------:R-:W-:Y:S01]  /*1a00*/  BPT.TRAP 0x1 ;  /* 0x000000040000795c */ /* 0x000fe20000300000 */
.L_x_24:
[----:B------:R-:W1:Y:S01]  /*1a10*/  S2R R4, SR_CTAID.Y ;  /* 0x0000000000047919 */ /* 0x000e620000002600 */
[----:B------:R-:W-:Y:S01]  /*1a20*/  ULDC.64 UR4, c[0x0][0x280] ;  /* 0x0000a00000047ab9 */ /* 0x000fe20000000a00 */
[----:B------:R-:W-:Y:S01]  /*1a30*/  LEA.HI R2, R3, R0, RZ, 0x2 ;  /* 0x0000000003027211 */ /* 0x000fe200078f10ff */
[----:B------:R-:W2:Y:S03]  /*1a40*/  S2R R9, SR_CTAID.X ;  /* 0x0000000000097919 */ /* 0x000ea60000002500 */
[--C-:B------:R-:W-:Y:S02]  /*1a50*/  SHF.R.S32.HI R6, RZ, 0x2, R2.reuse ;  /* 0x00000002ff067819 */ /* 0x100fe40000011402 */
[----:B0-----:R-:W-:-:S04]  /*1a60*/  SHF.R.S32.HI R5, RZ, 0x1f, R2 ;  /* 0x0000001fff057819 */ /* 0x001fc80000011402 */
[----:B------:R-:W-:-:S04]  /*1a70*/  LEA.HI R5, R5, R6, RZ, 0x3 ;  /* 0x0000000605057211 */ /* 0x000fc800078f18ff */
[----:B------:R-:W-:Y:S01]  /*1a80*/  LOP3.LUT R7, R5, 0xfffffff8, RZ, 0xc0, !PT ;  /* 0xfffffff805077812 */ /* 0x000fe200078ec0ff */
[----:B-1----:R-:W-:Y:S02]  /*1a90*/  IMAD.SHL.U32 R4, R4, 0x40, RZ ;  /* 0x0000004004047824 */ /* 0x002fe400078e00ff */
[----:B--2---:R-:W-:-:S03]  /*1aa0*/  IMAD.SHL.U32 R10, R9, 0x100, RZ ;  /* 0x00000100090a7824 */ /* 0x004fc600078e00ff */
[----:B------:R-:W-:-:S04]  /*1ab0*/  ISETP.GE.AND P0, PT, R4, UR5, PT ;  /* 0x0000000504007c0c */ /* 0x000fc8000bf06270 */
[----:B------:R-:W-:-:S13]  /*1ac0*/  ISETP.GE.OR P0, PT, R10, UR4, P0 ;  /* 0x000000040a007c0c */ /* 0x000fda0008706670 */
[----:B------:R-:W-:Y:S05]  /*1ad0*/  @P0 EXIT ;  /* 0x000000000000094d */ /* 0x000fea0003800000 */
[----:B------:R-:W0:Y:S01]  /*1ae0*/  LDC.64 R12, c[0x0][0x658] ;  /* 0x00019600ff0c7b82 */ /* 0x000e220000000a00 */
[----:B------:R-:W-:Y:S01]  /*1af0*/  LOP3.LUT R5, R2, 0x7ffffffc, RZ, 0xc0, !PT ;  /* 0x7ffffffc02057812 */ /* 0x000fe200078ec0ff */
[----:B------:R-:W-:Y:S01]  /*1b00*/  IMAD.IADD R2, R6, 0x1, -R7 ;  /* 0x0000000106027824 */ /* 0x000fe200078e0a07 */
[----:B------:R-:W-:Y:S02]  /*1b10*/  LEA.HI R6, R3, R0, RZ, 0x5 ;  /* 0x0000000003067211 */ /* 0x000fe400078f28ff */
[----:B----45:R-:W-:Y:S01]  /*1b20*/  FSETP.NEU.AND P1, PT, R14, RZ, PT ;  /* 0x000000ff0e00720b */ /* 0x030fe20003f2d000 */
[----:B------:R-:W-:Y:S01]  /*1b30*/  IMAD.IADD R5, R0, 0x1, -R5 ;  /* 0x0000000100057824 */ /* 0x000fe200078e0a05 */
[----:B------:R-:W-:Y:S02]  /*1b40*/  SHF.R.S32.HI R3, RZ, 0x1f, R2 ;  /* 0x0000001fff037819 */ /* 0x000fe40000011402 */
[----:B---3--:R-:W-:Y:S01]  /*1b50*/  SHF.R.S32.HI R15, RZ, 0x5, R6 ;  /* 0x00000005ff0f7819 */ /* 0x008fe20000011406 */
[----:B------:R-:W-:-:S02]  /*1b60*/  IMAD.SHL.U32 R5, R5, 0x2, RZ ;  /* 0x0000000205057824 */ /* 0x000fc400078e00ff */
[----:B------:R-:W-:-:S03]  /*1b70*/  IMAD.WIDE R8, R9, 0x100, R2 ;  /* 0x0000010009087825 */ /* 0x000fc600078e0202 */
[----:B------:R-:W-:Y:S01]  /*1b80*/  SHF.R.S32.HI R7, RZ, 0x1f, R5 ;  /* 0x0000001fff077819 */ /* 0x000fe20000011405 */
[C---:B------:R-:W-:Y:S01]  /*1b90*/  IMAD R3, R15.reuse, -0x10, -R10 ;  /* 0xfffffff00f037824 */ /* 0x040fe200078e0a0a */
[C---:B------:R-:W-:Y:S01]  /*1ba0*/  IADD3 R6, P0, R4.reuse, R5, RZ ;  /* 0x0000000504067210 */ /* 0x040fe20007f1e0ff */
[----:B------:R-:W-:Y:S01]  /*1bb0*/  IMAD.WIDE R8, R15, 0x10, R8 ;  /* 0x000000100f087825 */ /* 0x000fe200078e0208 */
[----:B------:R-:W-:Y:S02]  /*1bc0*/  IADD3 R10, -R5, UR5, -R4 ;  /* 0x00000005050a7c10 */ /* 0x000fe4000fffe904 */
[----:B------:R-:W-:Y:S02]  /*1bd0*/  LEA.HI.X.SX32 R7, R4, R7, 0x1, P0 ;  /* 0x0000000704077211 */ /* 0x000fe400000f0eff */
[----:B------:R-:W-:Y:S01]  /*1be0*/  IADD3 R0, R3, UR4, -R2 ;  /* 0x0000000403007c10 */ /* 0x000fe2000fffe802 */
[-C--:B0-----:R-:W-:Y:S01]  /*1bf0*/  IMAD R2, R9, R12.reuse, RZ ;  /* 0x0000000c09027224 */ /* 0x081fe200078e02ff */
[----:B------:R-:W-:Y:S01]  /*1c00*/  ISETP.GT.AND P3, PT, R10, RZ, PT ;  /* 0x000000ff0a00720c */ /* 0x000fe20003f64270 */
[----:B------:R-:W-:Y:S01]  /*1c10*/  IMAD.WIDE.U32 R18, R8, R12, R6 ;  /* 0x0000000c08127225 */ /* 0x000fe200078e0006 */
[----:B------:R-:W-:-:S02]  /*1c20*/  SHF.L.U64.HI R15, R12, 0x3, R13 ;  /* 0x000000030c0f7819 */ /* 0x000fc4000001020d */
[----:B------:R-:W-:Y:S01]  /*1c30*/  P2R R3, PR, RZ, 0x8 ;  /* 0x00000008ff037803 */ /* 0x000fe20000000000 */
[----:B------:R-:W-:Y:S01]  /*1c40*/  IMAD R21, R8, R13, R2 ;  /* 0x0000000d08157224 */ /* 0x000fe200078e0202 */
[----:B------:R-:W-:Y:S01]  /*1c50*/  ISETP.GT.AND P0, PT, R0, RZ, P3 ;  /* 0x000000ff0000720c */ /* 0x000fe20001f04270 */
[----:B------:R-:W-:Y:S02]  /*1c60*/  IMAD.SHL.U32 R16, R12, 0x8, RZ ;  /* 0x000000080c107824 */ /* 0x000fe400078e00ff */
[----:B------:R-:W-:Y:S01]  /*1c70*/  IMAD.IADD R21, R19, 0x1, R21 ;  /* 0x0000000113157824 */ /* 0x000fe200078e0215 */
[----:B------:R-:W-:Y:S09]  /*1c80*/  @!P1 BRA `(.L_x_28) ;  /* 0x0000006c00cc9947 */ /* 0x000ff20003800000 */
[----:B------:R-:W-:Y:S01]  /*1c90*/  ULDC.64 UR4, c[0x0][0x630] ;  /* 0x00018c0000047ab9 */ /* 0x000fe20000000a00 */
[----:B------:R-:W-:Y:S01]  /*1ca0*/  ULDC.64 UR8, c[0x0][0x628] ;  /* 0x00018a0000087ab9 */ /* 0x000fe20000000a00 */
[----:B------:R-:W-:Y:S01]  /*1cb0*/  IMAD R17, R9, UR4, RZ ;  /* 0x0000000409117c24 */ /* 0x000fe2000f8e02ff */
[----:B------:R-:W-:Y:S01]  /*1cc0*/  ULDC.64 UR6, c[0x0][0x650] ;  /* 0x0001940000067ab9 */ /* 0x000fe20000000a00 */
[----:B------:R-:W-:-:S04]  /*1cd0*/  IMAD.WIDE.U32 R2, R8, UR4, R6 ;  /* 0x0000000408027c25 */ /* 0x000fc8000f8e0006 */
[----:B------:R-:W-:Y:S01]  /*1ce0*/  IMAD R17, R8, UR5, R17 ;  /* 0x0000000508117c24 */ /* 0x000fe2000f8e0211 */
[----:B------:R-:W-:-:S03]  /*1cf0*/  LEA R4, P1, R2, UR8, 0x1 ;  /* 0x0000000802047c11 */ /* 0x000fc6000f8208ff */
[----:B------:R-:W-:-:S05]  /*1d00*/  IMAD.IADD R3, R3, 0x1, R17 ;  /* 0x0000000103037824 */ /* 0x000fca00078e0211 */
[----:B------:R-:W-:-:S05]  /*1d10*/  LEA.HI.X R5, R2, UR9, R3, 0x1, P1 ;  /* 0x0000000902057c11 */ /* 0x000fca00088f0c03 */
[----:B------:R-:W2:Y:S01]  /*1d20*/  @P0 LDG.E.LTC128B.U16 R19, desc[UR12][R4.64] ;  /* 0x0000000c04130981 */ /* 0x000ea2000c1e1520 */
[----:B------:R-:W-:Y:S01]  /*1d30*/  ISETP.GT.AND P6, PT, R10, 0x1, PT ;  /* 0x000000010a00780c */ /* 0x000fe20003fc4270 */
[----:B------:R-:W-:Y:S01]  /*1d40*/  BSSY B0, `(.L_x_29) ;  /* 0x000000e000007945 */ /* 0x000fe20003800000 */
[----:B------:R-:W-:Y:S02]  /*1d50*/  LEA R2, P2, R18, UR6, 0x1 ;  /* 0x0000000612027c11 */ /* 0x000fe4000f8408ff */
[----:B------:R-:W-:Y:S01]  /*1d60*/  ISETP.GT.AND P1, PT, R0, RZ, P6 ;  /* 0x000000ff0000720c */ /* 0x000fe20003724270 */
[----:B--2---:R-:W-:-:S05]  /*1d70*/  HADD2.F32 R3, -RZ, R19.H0_H0 ;  /* 0x20000013ff037230 */ /* 0x004fca0000004100 */
[----:B------:R-:W-:-:S04]  /*1d80*/  FMUL R3, R3, R14 ;  /* 0x0000000e03037220 */ /* 0x000fc80000400000 */
[----:B------:R-:W-:-:S05]  /*1d90*/  FFMA R3, R120, R11, R3 ;  /* 0x0000000b78037223 */ /* 0x000fca0000000003 */
[----:B------:R-:W-:Y:S02]  /*1da0*/  F2FP.F16.F32.PACK_AB R20, RZ, R3 ;  /* 0x00000003ff14723e */ /* 0x000fe400000000ff */
[----:B------:R-:W-:Y:S02]  /*1db0*/  P2R R3, PR, RZ, 0x40 ;  /* 0x00000040ff037803 */ /* 0x000fe40000000000 */
[----:B------:R-:W-:Y:S02]  /*1dc0*/  LEA.HI.X R3, R18, UR7, R21, 0x1, P2 ;  /* 0x0000000712037c11 */ /* 0x000fe400090f0c15 */
[----:B------:R-:W-:Y:S02]  /*1dd0*/  PRMT R18, R20, 0x7610, R18 ;  /* 0x0000761014127816 */ /* 0x000fe40000000012 */
[----:B------:R-:W-:-:S03]  /*1de0*/  PRMT R20, R19, 0x7610, R20 ;  /* 0x0000761013147816 */ /* 0x000fc60000000014 */
[----:B------:R0:W-:Y:S01]  /*1df0*/  @P0 STG.E.U16 desc[UR12][R2.64], R18 ;  /* 0x0000001202000986 */ /* 0x0001e2000c10150c */
[----:B------:R-:W-:Y:S05]  /*1e00*/  @!P1 BRA `(.L_x_30) ;  /* 0x0000000000049947 */ /* 0x000fea0003800000 */
[----:B------:R1:W5:Y:S02]  /*1e10*/  LDG.E.LTC128B.U16 R20, desc[UR12][R4.64+0x2] ;  /* 0x0000020c04147981 */ /* 0x000364000c1e1520 */
.L_x_30:
[----:B------:R-:W-:Y:S05]  /*1e20*/  BSYNC B0 ;  /* 0x0000000000007941 */ /* 0x000fea0003800000 */
.L_x_29:
[----:B------:R-:W-:Y:S01]  /*1e30*/  USHF.L.U32 UR6, UR4, 0x3, URZ ;  /* 0x0000000304067899 */ /* 0x000fe2000800063f */
[----:B-----5:R-:W-:Y:S01]  /*1e40*/  HADD2.F32 R9, -RZ, R20.H0_H0 ;  /* 0x20000014ff097230 */ /* 0x020fe20000004100 */
[----:B------:R-:W-:Y:S01]  /*1e50*/  USHF.L.U64.HI UR7, UR4, 0x3, UR5 ;  /* 0x0000000304077899 */ /* 0x000fe20008010205 */
[----:B------:R-:W-:-:S03]  /*1e60*/  ISETP.GT.AND P0, PT, R0, 0x8, P3 ;  /* 0x000000080000780c */ /* 0x000fc60001f04270 */
[----:B0-----:R-:W-:Y:S02]  /*1e70*/  IMAD.U32 R18, RZ, RZ, UR6 ;  /* 0x00000006ff127e24 */ /* 0x001fe4000f8e00ff */
[----:B------:R-:W-:Y:S01]  /*1e80*/  FMUL R22, R9, R14 ;  /* 0x0000000e09167220 */ /* 0x000fe20000400000 */
[----:B------:R-:W-:-:S03]  /*1e90*/  IMAD.U32 R19, RZ, RZ, UR7 ;  /* 0x00000007ff137e24 */ /* 0x000fc6000f8e00ff */
[----:B------:R-:W-:Y:S01]  /*1ea0*/  FFMA R22, R121, R11, R22 ;  /* 0x0000000b79167223 */ /* 0x000fe20000000016 */
[----:B------:R-:W-:-:S04]  /*1eb0*/  IMAD.WIDE.U32 R8, R8, UR4, R18 ;  /* 0x0000000408087c25 */ /* 0x000fc8000f8e0012 */
[----:B------:R-:W-:Y:S02]  /*1ec0*/  F2FP.F16.F32.PACK_AB R22, RZ, R22 ;  /* 0x00000016ff16723e */ /* 0x000fe400000000ff */
[----:B------:R-:W-:-:S03]  /*1ed0*/  IADD3 R6, P2, R6, R8, RZ ;  /* 0x0000000806067210 */ /* 0x000fc60007f5e0ff */
[----:B------:R0:W-:Y:S01]  /*1ee0*/  @P1 STG.E.U16 desc[UR12][R2.64+0x2], R22 ;  /* 0x0000021602001986 */ /* 0x0001e2000c10150c */
[----:B------:R-:W-:Y:S02]  /*1ef0*/  IADD3.X R7, R7, R17, R9, P2, !PT ;  /* 0x0000001107077210 */ /* 0x000fe400017fe409 */
[----:B------:R-:W-:-:S04]  /*1f00*/  LEA R8, P2, R6, UR8, 0x1 ;  /* 0x0000000806087c11 */ /* 0x000fc8000f8408ff */
[----:B------:R-:W-:-:S05]  /*1f10*/  LEA.HI.X R9, R6, UR9, R7, 0x1, P2 ;  /* 0x0000000906097c11 */ /* 0x000fca00090f0c07 */
[----:B------:R-:W2:Y:S01]  /*1f20*/  @P0 LDG.E.LTC128B.U16 R20, desc[UR12][R8.64] ;  /* 0x0000000c08140981 */ /* 0x000ea2000c1e1520 */
[C---:B------:R-:W-:Y:S01]  /*1f30*/  SHF.L.U64.HI R15, R16.reuse, 0x1, R15 ;  /* 0x00000001100f7819 */ /* 0x040fe2000001020f */
[----:B------:R-:W-:Y:S01]  /*1f40*/  BSSY B0, `(.L_x_31) ;  /* 0x000000b000007945 */ /* 0x000fe20003800000 */
[----:B------:R-:W-:Y:S02]  /*1f50*/  LEA R6, P2, R16, R2, 0x1 ;  /* 0x0000000210067211 */ /* 0x000fe400078408ff */
[----:B------:R-:W-:Y:S01]  /*1f60*/  ISETP.GT.AND P1, PT, R0, 0x8, P6 ;  /* 0x000000080000780c */ /* 0x000fe20003724270 */
[----:B--2---:R-:W-:-:S05]  /*1f70*/  HADD2.F32 R7, -RZ, R20.H0_H0 ;  /* 0x20000014ff077230 */ /* 0x004fca0000004100 */
[----:B------:R-:W-:-:S04]  /*1f80*/  FMUL R7, R7, R14 ;  /* 0x0000000e07077220 */ /* 0x000fc80000400000 */
[----:B------:R-:W-:-:S05]  /*1f90*/  FFMA R7, R122, R11, R7 ;  /* 0x0000000b7a077223 */ /* 0x000fca0000000007 */
[----:B------:R-:W-:Y:S01]  /*1fa0*/  F2FP.F16.F32.PACK_AB R16, RZ, R7 ;  /* 0x00000007ff10723e */ /* 0x000fe200000000ff */
[----:B------:R-:W-:-:S05]  /*1fb0*/  IMAD.X R7, R15, 0x1, R3, P2 ;  /* 0x000000010f077824 */ /* 0x000fca00010e0603 */
[----:B------:R0:W-:Y:S01]  /*1fc0*/  @P0 STG.E.U16 desc[UR12][R6.64], R16 ;  /* 0x0000001006000986 */ /* 0x0001e2000c10150c */
[----:B------:R-:W-:Y:S05]  /*1fd0*/  @!P1 BRA `(.L_x_32) ;  /* 0x0000000000049947 */ /* 0x000fea0003800000 */
[----:B------:R2:W5:Y:S02]  /*1fe0*/  LDG.E.LTC128B.U16 R20, desc[UR12][R8.64+0x2] ;  /* 0x0000020c08147981 */ /* 0x000564000c1e1520 */
.L_x_32:
[----:B------:R-:W-:Y:S05]  /*1ff0*/  BSYNC B0 ;  /* 0x0000000000007941 */ /* 0x000fea0003800000 */
.L_x_31:
[----:B-----5:R-:W-:Y:S01]  /*2000*/  HADD2.F32 R15, -RZ, R20.H0_H0 ;  /* 0x20000014ff0f7230 */ /* 0x020fe20000004100 */
[----:B------:R-:W-:Y:S01]  /*2010*/  ISETP.GT.AND P3, PT, R10, 0x8, PT ;  /* 0x000000080a00780c */ /* 0x000fe20003f64270 */
[----:B------:R-:W-:Y:S03]  /*2020*/  BSSY B0, `(.L_x_33) ;  /* 0x0000009000007945 */ /* 0x000fe60003800000 */
[----:B0-----:R-:W-:Y:S01]  /*2030*/  FMUL R16, R15, R14 ;  /* 0x0000000e0f107220 */ /* 0x001fe20000400000 */
[----:B------:R-:W-:Y:S02]  /*2040*/  ISETP.GT.AND P0, PT, R0, RZ, P3 ;  /* 0x000000ff0000720c */ /* 0x000fe40001f04270 */
[----:B------:R-:W-:Y:S01]  /*2050*/  P2R R15, PR, RZ, 0x8 ;  /* 0x00000008ff0f7803 */ /* 0x000fe20000000000 */
[----:B------:R-:W-:-:S05]  /*2060*/  FFMA R16, R123, R11, R16 ;  /* 0x0000000b7b107223 */ /* 0x000fca0000000010 */
[----:B------:R-:W-:-:S05]  /*2070*/  F2FP.F16.F32.PACK_AB R16, RZ, R16 ;  /* 0x00000010ff10723e */ /* 0x000fca00000000ff */
[----:B------:R0:W-:Y:S01]  /*2080*/  @P1 STG.E.U16 desc[UR12][R6.64+0x2], R16 ;  /* 0x0000021006001986 */ /* 0x0001e2000c10150c */
[----:B------:R-:W-:Y:S05]  /*2090*/  @!P0 BRA `(.L_x_34) ;  /* 0x0000000000048947 */ /* 0x000fea0003800000 */
[----:B------:R3:W5:Y:S02]  /*20a0*/  LDG.E.LTC128B.U16 R20, desc[UR12][R4.64+0x10] ;  /* 0x0000100c04147981 */ /* 0x000764000c1e1520 */
.L_x_34:
[----:B------:R-:W-:Y:S05]  /*20b0*/  BSYNC B0 ;  /* 0x0000000000007941 */ /* 0x000fea0003800000 */
.L_x_33:
[----:B-----5:R-:W-:Y:S01]  /*20c0*/  HADD2.F32 R15, -RZ, R20.H0_H0 ;  /* 0x20000014ff0f7230 */ /* 0x020fe20000004100 */
[----:B------:R-:W-:Y:S01]  /*20d0*/  ISETP.GT.AND P2, PT, R10, 0x9, PT ;  /* 0x000000090a00780c */ /* 0x000fe20003f44270 */
[----:B------:R-:W-:Y:S03]  /*20e0*/  BSSY B0, `(.L_x_35) ;  /* 0x0000009000007945 */ /* 0x000fe60003800000 */
[----:B------:R-:W-:Y:S01]  /*20f0*/  FMUL R15, R15, R14 ;  /* 0x0000000e0f0f7220 */ /* 0x000fe20000400000 */
[----:B------:R-:W-:Y:S02]  /*2100*/  ISETP.GT.AND P1, PT, R0, RZ, P2 ;  /* 0x000000ff0000720c */ /* 0x000fe40001724270 */
[----:B0-----:R-:W-:Y:S01]  /*2110*/  P2R R16, PR, RZ, 0x4 ;  /* 0x00000004ff107803 */ /* 0x001fe20000000000 */
[----:B------:R-:W-:-:S05]  /*2120*/  FFMA R15, R124, R11, R15 ;  /* 0x0000000b7c0f7223 */ /* 0x000fca000000000f */
[----:B------:R-:W-:-:S05]  /*2130*/  F2FP.F16.F32.PACK_AB R15, RZ, R15 ;  /* 0x0000000fff0f723e */ /* 0x000fca00000000ff */
[----:B------:R0:W-:Y:S01]  /*2140*/  @P0 STG.E.U16 desc[UR12][R2.64+0x10], R15 ;  /* 0x0000100f02000986 */ /* 0x0001e2000c10150c */
[----:B------:R-:W-:Y:S05]  /*2150*/  @!P1 BRA `(.L_x_36) ;  /* 0x0000000000049947 */ /* 0x000fea0003800000 */
[----:B------:R4:W5:Y:S02]  /*2160*/  LDG.E.LTC128B.U16 R20, desc[UR12][R4.64+0x12] ;  /* 0x0000120c04147981 */ /* 0x000964000c1e1520 */
.L_x_36:
[----:B------:R-:W-:Y:S05]  /*2170*/  BSYNC B0 ;  /* 0x0000000000007941 */ /* 0x000fea0003800000 */
.L_x_35:
[----:B0----5:R-:W-:Y:S01]  /*2180*/  HADD2.F32 R15, -RZ, R20.H0_H0 ;  /* 0x20000014ff0f7230 */ /* 0x021fe20000004100 */
[----:B------:R-:W-:Y:S01]  /*2190*/  ISETP.GT.AND P0, PT, R0, 0x8, P3 ;  /* 0x000000080000780c */ /* 0x000fe20001f04270 */
[----:B------:R-:W-:Y:S03]  /*21a0*/  BSSY B0, `(.L_x_37) ;  /* 0x0000007000007945 */ /* 0x000fe60003800000 */
[----:B------:R-:W-:-:S04]  /*21b0*/  FMUL R16, R15, R14 ;  /* 0x0000000e0f107220 */ /* 0x000fc80000400000 */
[----:B------:R-:W-:-:S05]  /*21c0*/  FFMA R16, R125, R11, R16 ;  /* 0x0000000b7d107223 */ /* 0x000fca0000000010 */
[----:B------:R-:W-:-:S05]  /*21d0*/  F2FP.F16.F32.PACK_AB R16, RZ, R16 ;  /* 0x00000010ff10723e */ /* 0x000fca00000000ff */
[----:B------:R0:W-:Y:S01]  /*21e0*/  @P1 STG.E.U16 desc[UR12][R2.64+0x12], R16 ;  /* 0x0000121002001986 */ /* 0x0001e2000c10150c */
[----:B------:R-:W-:Y:S05]  /*21f0*/  @!P0 BRA `(.L_x_38) ;  /* 0x0000000000048947 */ /* 0x000fea0003800000 */
[----:B------:R0:W5:Y:S02]  /*2200*/  LDG.E.LTC128B.U16 R20, desc[UR12][R8.64+0x10] ;  /* 0x0000100c08147981 */ /* 0x000164000c1e1520 */
.L_x_38:
[----:B------:R-:W-:Y:S05]  /*2210*/  BSYNC B0 ;  /* 0x0000000000007941 */ /* 0x000fea0003800000 */
.L_x_37:
[----:B-----5:R-:W-:Y:S01]  /*2220*/  HADD2.F32 R15, -RZ, R20.H0_H0 ;  /* 0x20000014ff0f7230 */ /* 0x020fe20000004100 */
        /* <DEDUP_REMOVED lines=8> */
.L_x_40:
[----:B------:R-:W-:Y:S05]  /*22b0*/  BSYNC B0 ;  /* 0x0000000000007941 */ /* 0x000fea0003800000 */
.L_x_39:
[----:B0----5:R-:W-:Y:S01]  /*22c0*/  HADD2.F32 R15, -RZ, R20.H0_H0 ;  /* 0x20000014ff0f7230 */ /* 0x021fe20000004100 */
[----:B------:R-:W-:Y:S01]  /*22d0*/  ISETP.GT.AND P2, PT, R10, 0x10, PT ;  /* 0x000000100a00780c */ /* 0x000fe20003f44270 */
[----:B------:R-:W-:Y:S03]  /*22e0*/  BSSY B0, `(.L_x_41) ;  /* 0x0000009000007945 */ /* 0x000fe60003800000 */
[----:B------:R-:W-:Y:S01]  /*22f0*/  FMUL R16, R15, R14 ;  /* 0x0000000e0f107220 */ /* 0x000fe20000400000 */
[----:B------:R-:W-:Y:S02]  /*2300*/  ISETP.GT.AND P0, PT, R0, RZ, P2 ;  /* 0x000000ff0000720c */ /* 0x000fe40001704270 */
[----:B------:R-:W-:Y:S01]  /*2310*/  P2R R15, PR, RZ, 0x4 ;  /* 0x00000004ff0f7803 */ /* 0x000fe20000000000 */
[----:B------:R-:W-:-:S05]  /*2320*/  FFMA R16, R127, R11, R16 ;  /* 0x0000000b7f107223 */ /* 0x000fca0000000010 */
[----:B------:R-:W-:-:S05]  /*2330*/  F2FP.F16.F32.PACK_AB R16, RZ, R16 ;  /* 0x00000010ff10723e */ /* 0x000fca00000000ff */
[----:B------:R0:W-:Y:S01]  /*2340*/  @P1 STG.E.U16 desc[UR12][R6.64+0x12], R16 ;  /* 0x0000121006001986 */ /* 0x0001e2000c10150c */
[----:B------:R-:W-:Y:S05]  /*2350*/  @!P0 BRA `(.L_x_42) ;  /* 0x0000000000048947 */ /* 0x000fea0003800000 */
[----:B------:R0:W5:Y:S02]  /*2360*/  LDG.E.LTC128B.U16 R20, desc[UR12][R4.64+0x20] ;  /* 0x0000200c04147981 */ /* 0x000164000c1e1520 */
.L_x_42:
[----:B------:R-:W-:Y:S05]  /*2370*/  BSYNC B0 ;  /* 0x0000000000007941 */ /* 0x000fea0003800000 */
.L_x_41:
[----:B-----5:R-:W-:Y:S01]  /*2380*/  HADD2.F32 R15, -RZ, R20.H0_H0 ;  /* 0x20000014ff0f7230 */ /* 0x020fe20000004100 */
[----:B------:R-:W-:Y:S01]  /*2390*/  ISETP.GT.AND P1, PT, R10, 0x11, PT ;  /* 0x000000110a00780c */ /* 0x000fe20003f24270 */
[----:B------:R-:W-:Y:S03]  /*23a0*/  BSSY B0, `(.L_x_43) ;  /* 0x0000009000007945 */ /* 0x000fe60003800000 */
[----:B------:R-:W-:-:S04]  /*23b0*/  FMUL R15, R15, R14 ;  /* 0x0000000e0f0f7220 */ /* 0x000fc80000400000 */
[----:B------:R-:W-:-:S05]  /*23c0*/  FFMA R15, R128, R11, R15 ;  /* 0x0000000b800f7223 */ /* 0x000fca000000000f */
[----:B------:R-:W-:-:S05]  /*23d0*/  F2FP.F16.F32.PACK_AB R15, RZ, R15 ;  /* 0x0000000fff0f723e */ /* 0x000fca00000000ff */
[----:B------:R1:W-:Y:S01]  /*23e0*/  @P0 STG.E.U16 desc[UR12][R2.64+0x20], R15 ;  /* 0x0000200f02000986 */ /* 0x0003e2000c10150c */
[----:B------:R-:W-:Y:S02]  /*23f0*/  ISETP.GT.AND P0, PT, R0, RZ, P1 ;  /* 0x000000ff0000720c */ /* 0x000fe40000f04270 */
[----:B-1----:R-:W-:-:S11]  /*2400*/  P2R R15, PR, RZ, 0x2 ;  /* 0x00000002ff0f7803 */ /* 0x002fd60000000000 */
[----:B------:R-:W-:Y:S05]  /*2410*/  @!P0 BRA `(.L_x_44) ;  /* 0x0000000000048947 */ /* 0x000fea0003800000 */
[----:B------:R1:W5:Y:S02]  /*2420*/  LDG.E.LTC128B.U16 R20, desc[UR12][R4.64+0x22] ;  /* 0x0000220c04147981 */ /* 0x000364000c1e1520 */
.L_x_44:
[----:B------:R-:W-:Y:S05]  /*2430*/  BSYNC B0 ;  /* 0x0000000000007941 */ /* 0x000fea0003800000 */
.L_x_43:
[----:B-----5:R-:W-:Y:S01]  /*2440*/  HADD2.F32 R15, -RZ, R20.H0_H0 ;  /* 0x20000014ff0f7230 */ /* 0x020fe20000004100 */
[----:B------:R-:W-:Y:S04]  /*2450*/  BSSY B0, `(.L_x_45) ;  /* 0x0000008000007945 */ /* 0x000fe80003800000 */
[----:B0-----:R-:W-:-:S04]  /*2460*/  FMUL R16, R15, R14 ;  /* 0x0000000e0f107220 */ /* 0x001fc80000400000 */
[----:B------:R-:W-:-:S05]  /*2470*/  FFMA R16, R129, R11, R16 ;  /* 0x0000000b81107223 */ /* 0x000fca0000000010 */
[----:B------:R-:W-:-:S05]  /*2480*/  F2FP.F16.F32.PACK_AB R16, RZ, R16 ;  /* 0x00000010ff10723e */ /* 0x000fca00000000ff */
[----:B------:R0:W-:Y:S01]  /*2490*/  @P0 STG.E.U16 desc[UR12][R2.64+0x22], R16 ;  /* 0x0000221002000986 */ /* 0x0001e2000c10150c */
[----:B------:R-:W-:-:S13]  /*24a0*/  ISETP.GT.AND P0, PT, R0, 0x8, P2 ;  /* 0x000000080000780c */ /* 0x000fda0001704270 */
[----:B0-----:R-:W-:Y:S05]  /*24b0*/  @!P0 BRA `(.L_x_46) ;  /* 0x0000000000048947 */ /* 0x001fea0003800000 */
[----:B------:R0:W5:Y:S02]  /*24c0*/  LDG.E.LTC128B.U16 R20, desc[UR12][R8.64+0x20] ;  /* 0x0000200c08147981 */ /* 0x000164000c1e1520 */
.L_x_46:
[----:B------:R-:W-:Y:S05]  /*24d0*/  BSYNC B0 ;  /* 0x0000000000007941 */ /* 0x000fea0003800000 */
.L_x_45:
[----:B-----5:R-:W-:Y:S01]  /*24e0*/  HADD2.F32 R15, -RZ, R20.H0_H0 ;  /* 0x20000014ff0f7230 */ /* 0x020fe20000004100 */
[----:B------:R-:W-:Y:S04]  /*24f0*/  BSSY B0, `(.L_x_47) ;  /* 0x0000008000007945 */ /* 0x000fe80003800000 */
[----:B------:R-:W-:-:S04]  /*2500*/  FMUL R15, R15, R14 ;  /* 0x0000000e0f0f7220 */ /* 0x000fc80000400000 */
[----:B------:R-:W-:-:S05]  /*2510*/  FFMA R15, R130, R11, R15 ;  /* 0x0000000b820f7223 */ /* 0x000fca000000000f */
[----:B------:R-:W-:-:S05]  /*2520*/  F2FP.F16.F32.PACK_AB R15, RZ, R15 ;  /* 0x0000000fff0f723e */ /* 0x000fca00000000ff */
[----:B------:R0:W-:Y:S01]  /*2530*/  @P0 STG.E.U16 desc[UR12][R6.64+0x20], R15 ;  /* 0x0000200f06000986 */ /* 0x0001e2000c10150c */
[----:B------:R-:W-:-:S13]  /*2540*/  ISETP.GT.AND P0, PT, R0, 0x8, P1 ;  /* 0x000000080000780c */ /* 0x000fda0000f04270 */
[----:B0-----:R-:W-:Y:S05]  /*2550*/  @!P0 BRA `(.L_x_48) ;  /* 0x0000000000048947 */ /* 0x001fea0003800000 */
[----:B------:R0:W5:Y:S02]  /*2560*/  LDG.E.LTC128B.U16 R20, desc[UR12][R8.64+0x22] ;  /* 0x0000220c08147981 */ /* 0x000164000c1e1520 */
.L_x_48:
[----:B------:R-:W-:Y:S05]  /*2570*/  BSYNC B0 ;  /* 0x0000000000007941 */ /* 0x000fea0003800000 */
.L_x_47:
[----:B-----5:R-:W-:Y:S01]  /*2580*/  HADD2.F32 R15, -RZ, R20.H0_H0 ;  /* 0x20000014ff0f7230 */ /* 0x020fe20000004100 */
[C---:B------:R-:W-:Y:S01]  /*2590*/  SHF.L.U64.HI R21, R12.reuse, 0x7, R13 ;  /* 0x000000070c157819 */ /* 0x040fe2000001020d */
[----:B------:R-:W-:Y:S01]  /*25a0*/  IMAD.SHL.U32 R17, R12, 0x80, RZ ;  /* 0x000000800c117824 */ /* 0x000fe200078e00ff */
[----:B------:R-:W-:Y:S01]  /*25b0*/  ISETP.GT.AND P2, PT, R10, 0x18, PT ;  /* 0x000000180a00780c */ /* 0x000fe20003f44270 */
[----:B------:R-:W-:Y:S01]  /*25c0*/  BSSY B0, `(.L_x_49) ;  /* 0x000000e000007945 */ /* 0x000fe20003800000 */
[----:B------:R-:W-:Y:S02]  /*25d0*/  FMUL R16, R15, R14 ;  /* 0x0000000e0f107220 */ /* 0x000fe40000400000 */
[----:B------:R-:W-:Y:S02]  /*25e0*/  LOP3.LUT R15, R17, 0x2, RZ, 0xfc, !PT ;  /* 0x00000002110f7812 */ /* 0x000fe400078efcff */
[----:B------:R-:W-:-:S05]  /*25f0*/  FFMA R16, R131, R11, R16 ;  /* 0x0000000b83107223 */ /* 0x000fca0000000010 */
[----:B------:R-:W-:-:S05]  /*2600*/  F2FP.F16.F32.PACK_AB R16, RZ, R16 ;  /* 0x00000010ff10723e */ /* 0x000fca00000000ff */
[----:B------:R1:W-:Y:S01]  /*2610*/  @P0 STG.E.U16 desc[UR12][R6.64+0x22], R16 ;  /* 0x0000221006000986 */ /* 0x0003e2000c10150c */
[----:B------:R-:W-:-:S05]  /*2620*/  IADD3 R124, P0, R15, R2, RZ ;  /* 0x000000020f7c7210 */ /* 0x000fca0007f1e0ff */
[----:B------:R-:W-:Y:S01]  /*2630*/  IMAD.X R125, R21, 0x1, R3, P0 ;  /* 0x00000001157d7824 */ /* 0x000fe200000e0603 */
[----:B------:R-:W-:-:S05]  /*2640*/  IADD3 R12, P0, R17, R2, RZ ;  /* 0x00000002110c7210 */ /* 0x000fca0007f1e0ff */
[----:B------:R-:W-:Y:S01]  /*2650*/  IMAD.X R13, R21, 0x1, R3, P0 ;  /* 0x00000001150d7824 */ /* 0x000fe200000e0603 */
[----:B------:R-:W-:Y:S02]  /*2660*/  ISETP.GT.AND P0, PT, R0, RZ, P2 ;  /* 0x000000ff0000720c */ /* 0x000fe40001704270 */
[----:B-1----:R-:W-:-:S11]  /*2670*/  P2R R16, PR, RZ, 0x4 ;  /* 0x00000004ff107803 */ /* 0x002fd60000000000 */
[----:B------:R-:W-:Y:S05]  /*2680*/  @!P0 BRA `(.L_x_50) ;  /* 0x0000000000048947 */ /* 0x000fea0003800000 */
[----:B------:R1:W5:Y:S02]  /*2690*/  LDG.E.LTC128B.U16 R20, desc[UR12][R4.64+0x30] ;  /* 0x0000300c04147981 */ /* 0x000364000c1e1520 */
.L_x_50:
[----:B------:R-:W-:Y:S05]  /*26a0*/  BSYNC B0 ;  /* 0x0000000000007941 */ /* 0x000fea0003800000 */
.L_x_49:
[----:B-----5:R-:W-:Y:S01]  /*26b0*/  HADD2.F32 R19, -RZ, R20.H0_H0 ;  /* 0x20000014ff137230 */ /* 0x020fe20000004100 */
[----:B------:R-:W-:Y:S01]  /*26c0*/  ISETP.GT.AND P1, PT, R10, 0x19, PT ;  /* 0x000000190a00780c */ /* 0x000fe20003f24270 */
[----:B------:R-:W-:Y:S03]  /*26d0*/  BSSY B0, `(.L_x_51) ;  /* 0x0000009000007945 */ /* 0x000fe60003800000 */
[----:B------:R-:W-:Y:S01]  /*26e0*/  FMUL R19, R19, R14 ;  /* 0x0000000e13137220 */ /* 0x000fe20000400000 */
[----:B------:R-:W-:-:S03]  /*26f0*/  P2R R16, PR, RZ, 0x2 ;  /* 0x00000002ff107803 */ /* 0x000fc60000000000 */
[----:B------:R-:W-:-:S05]  /*2700*/  FFMA R19, R132, R11, R19 ;  /* 0x0000000b84137223 */ /* 0x000fca0000000013 */
[----:B------:R-:W-:-:S05]  /*2710*/  F2FP.F16.F32.PACK_AB R19, RZ, R19 ;  /* 0x00000013ff13723e */ /* 0x000fca00000000ff */
[----:B------:R0:W-:Y:S01]  /*2720*/  @P0 STG.E.U16 desc[UR12][R2.64+0x30], R19 ;  /* 0x0000301302000986 */ /* 0x0001e2000c10150c */
[----:B------:R-:W-:-:S13]  /*2730*/  ISETP.GT.AND P0, PT, R0, RZ, P1 ;  /* 0x000000ff0000720c */ /* 0x000fda0000f04270 */
[----:B0-----:R-:W-:Y:S05]  /*2740*/  @!P0 BRA `(.L_x_52) ;  /* 0x0000000000048947 */ /* 0x001fea0003800000 */
[----:B------:R0:W5:Y:S02]  /*2750*/  LDG.E.LTC128B.U16 R20, desc[UR12][R4.64+0x32] ;  /* 0x0000320c04147981 */ /* 0x000164000c1e1520 */
.L_x_52:
[----:B------:R-:W-:Y:S05]  /*2760*/  BSYNC B0 ;  /* 0x0000000000007941 */ /* 0x000fea0003800000 */
.L_x_51:
        /* <DEDUP_REMOVED lines=9> */
.L_x_54:
[----:B------:R-:W-:Y:S05]  /*2800*/  BSYNC B0 ;  /* 0x0000000000007941 */ /* 0x000fea0003800000 */
.L_x_53:
        /* <DEDUP_REMOVED lines=9> */
.L_x_56:
[----:B------:R-:W-:Y:S05]  /*28a0*/  BSYNC B0 ;  /* 0x0000000000007941 */ /* 0x000fea0003800000 */
.L_x_55:
        /* <DEDUP_REMOVED lines=11> */
.L_x_58:
[----:B------:R-:W-:Y:S05]  /*2960*/  BSYNC B0 ;  /* 0x0000000000007941 */ /* 0x000fea0003800000 */
.L_x_57:
        /* <DEDUP_REMOVED lines=11> */
.L_x_60:
[----:B------:R-:W-:Y:S05]  /*2a20*/  BSYNC B0 ;  /* 0x0000000000007941 */ /* 0x000fea0003800000 */
.L_x_59:
        /* <DEDUP_REMOVED lines=9> */
.L_x_62:
[----:B------:R-:W-:Y:S05]  /*2ac0*/  BSYNC B0 ;  /* 0x0000000000007941 */ /* 0x000fea0003800000 */
.L_x_61:
        /* <DEDUP_REMOVED lines=9> */
.L_x_64:
[----:B------:R-:W-:Y:S05]  /*2b60*/  BSYNC B0 ;  /* 0x0000000000007941 */ /* 0x000fea0003800000 */
.L_x_63:
        /* <DEDUP_REMOVED lines=11> */
.L_x_66:
[----:B------:R-:W-:Y:S05]  /*2c20*/  BSYNC B0 ;  /* 0x0000000000007941 */ /* 0x000fea0003800000 */
.L_x_65:
[----:B-----5:R-:W-:Y:S01]  /*2c30*/  HADD2.F32 R19, -RZ, R20.H0_H0 ;  /* 0x20000014ff137230 */ /* 0x020fe20000004100 */
[----:B------:R-:W-:Y:S01]  /*2c40*/  ISETP.GT.AND P4, PT, R10, 0x29, PT ;  /* 0x000000290a00780c */ /* 0x000fe20003f84270 */
[----:B------:R-:W-:Y:S03]  /*2c50*/  BSSY B0, `(.L_x_67) ;  /* 0x0000008000007945 */ /* 0x000fe60003800000 */
[----:B------:R-:W-:-:S04]  /*2c60*/  FMUL R19, R19, R14 ;  /* 0x0000000e13137220 */ /* 0x000fc80000400000 */
[----:B------:R-:W-:-:S05]  /*2c70*/  FFMA R19, R140, R11, R19 ;  /* 0x0000000b8c137223 */ /* 0x000fca0000000013 */
[----:B------:R-:W-:-:S05]  /*2c80*/  F2FP.F16.F32.PACK_AB R19, RZ, R19 ;  /* 0x00000013ff13723e */ /* 0x000fca00000000ff */
[----:B------:R0:W-:Y:S01]  /*2c90*/  @P0 STG.E.U16 desc[UR12][R2.64+0x50], R19 ;  /* 0x0000501302000986 */ /* 0x0001e2000c10150c */
[----:B------:R-:W-:-:S13]  /*2ca0*/  ISETP.GT.AND P0, PT, R0, RZ, P4 ;  /* 0x000000ff0000720c */ /* 0x000fda0002704270 */
[----:B0-----:R-:W-:Y:S05]  /*2cb0*/  @!P0 BRA `(.L_x_68) ;  /* 0x0000000000048947 */ /* 0x001fea0003800000 */
[----:B------:R0:W5:Y:S02]  /*2cc0*/  LDG.E.LTC128B.U16 R20, desc[UR12][R4.64+0x52] ;  /* 0x0000520c04147981 */ /* 0x000164000c1e1520 */
.L_x_68:
[----:B------:R-:W-:Y:S05]  /*2cd0*/  BSYNC B0 ;  /* 0x0000000000007941 */ /* 0x000fea0003800000 */
.L_x_67:
        /* <DEDUP_REMOVED lines=9> */
.L_x_70:
[----:B------:R-:W-:Y:S05]  /*2d70*/  BSYNC B0 ;  /* 0x0000000000007941 */ /* 0x000fea0003800000 */
.L_x_69:
        /* <DEDUP_REMOVED lines=9> */
.L_x_72:
[----:B------:R-:W-:Y:S05]  /*2e10*/  BSYNC B0 ;  /* 0x0000000000007941 */ /* 0x000fea0003800000 */
.L_x_71:
        /* <DEDUP_REMOVED lines=10> */
.L_x_74:
[----:B------:R-:W-:Y:S05]  /*2ec0*/  BSYNC B0 ;  /* 0x0000000000007941 */ /* 0x000fea0003800000 */
.L_x_73:
        /* <DEDUP_REMOVED lines=10> */
.L_x_76:
[----:B------:R-:W-:Y:S05]  /*2f70*/  BSYNC B0 ;  /* 0x0000000000007941 */ /* 0x000fea0003800000 */
.L_x_75:
        /* <DEDUP_REMOVED lines=9> */
.L_x_78:
[----:B------:R-:W-:Y:S05]  /*3010*/  BSYNC B0 ;  /* 0x0000000000007941 */ /* 0x000fea0003800000 */
.L_x_77:
        /* <DEDUP_REMOVED lines=9> */
.L_x_80:
[----:B------:R-:W-:Y:S05]  /*30b0*/  BSYNC B0 ;  /* 0x0000000000007941 */ /* 0x000fea0003800000 */
.L_x_79:
        /* <DEDUP_REMOVED lines=10> */
.L_x_82:
[----:B------:R-:W-:Y:S05]  /*3160*/  BSYNC B0 ;  /* 0x0000000000007941 */ /* 0x000fea0003800000 */
.L_x_81:
[----:B-----5:R-:W-:Y:S01]  /*3170*/  HADD2.F32 R19, -RZ, R20.H0_H0 ;  /* 0x20000014ff137230 */ /* 0x020fe20000004100 */
[----:B------:R-:W-:Y:S04]  /*3180*/  BSSY B0, `(.L_x_83) ;  /* 0x0000009000007945 */ /* 0x000fe80003800000 */
[----:B------:R-:W-:-:S04]  /*3190*/  FMUL R19, R19, R14 ;  /* 0x0000000e13137220 */ /* 0x000fc80000400000 */
[----:B------:R-:W-:-:S05]  /*31a0*/  FFMA R19, R148, R11, R19 ;  /* 0x0000000b94137223 */ /* 0x000fca0000000013 */
[----:B------:R-:W-:-:S05]  /*31b0*/  F2FP.F16.F32.PACK_AB R19, RZ, R19 ;  /* 0x00000013ff13723e */ /* 0x000fca00000000ff */
[----:B------:R0:W-:Y:S01]  /*31c0*/  @P0 STG.E.U16 desc[UR12][R2.64+0x70], R19 ;  /* 0x0000701302000986 */ /* 0x0001e2000c10150c */
[----:B------:R-:W-:-:S04]  /*31d0*/  ISETP.GT.AND P0, PT, R10, 0x39, PT ;  /* 0x000000390a00780c */ /* 0x000fc80003f04270 */
[----:B------:R-:W-:-:S13]  /*31e0*/  ISETP.GT.AND P5, PT, R0, RZ, P0 ;  /* 0x000000ff0000720c */ /* 0x000fda00007a4270 */
[----:B0-----:R-:W-:Y:S05]  /*31f0*/  @!P5 BRA `(.L_x_84) ;  /* 0x000000000004d947 */ /* 0x001fea0003800000 */
[----:B------:R0:W5:Y:S02]  /*3200*/  LDG.E.LTC128B.U16 R20, desc[UR12][R4.64+0x72] ;  /* 0x0000720c04147981 */ /* 0x000164000c1e1520 */
.L_x_84:
[----:B------:R-:W-:Y:S05]  /*3210*/  BSYNC B0 ;  /* 0x0000000000007941 */ /* 0x000fea0003800000 */
.L_x_83:
        /* <DEDUP_REMOVED lines=9> */
.L_x_86:
[----:B------:R-:W-:Y:S05]  /*32b0*/  BSYNC B0 ;  /* 0x0000000000007941 */ /* 0x000fea0003800000 */
.L_x_85:
        /* <DEDUP_REMOVED lines=9> */
.L_x_88:
[----:B------:R-:W-:Y:S05]  /*3350*/  BSYNC B0 ;  /* 0x0000000000007941 */ /* 0x000fea0003800000 */
.L_x_87:
[----:B-----5:R-:W-:Y:S01]  /*3360*/  HADD2.F32 R19, -RZ, R20.H0_H0 ;  /* 0x20000014ff137230 */ /* 0x020fe20000004100 */
[----:B------:R-:W-:Y:S01]  /*3370*/  LOP3.LUT R123, R17, 0x10, RZ, 0xfc, !PT ;  /* 0x00000010117b7812 */ /* 0x000fe200078efcff */
[----:B------:R-:W-:Y:S02]  /*3380*/  USHF.L.U32 UR22, UR4, 0x7, URZ ;  /* 0x0000000704167899 */ /* 0x000fe4000800063f */
[----:B------:R-:W-:Y:S01]  /*3390*/  USHF.L.U64.HI UR4, UR4, 0x7, UR5 ;  /* 0x0000000704047899 */ /* 0x000fe20008010205 */
[----:B------:R-:W-:-:S04]  /*33a0*/  FMUL R16, R19, R14 ;  /* 0x0000000e13107220 */ /* 0x000fc80000400000 */
[----:B------:R-:W-:-:S05]  /*33b0*/  FFMA R16, R151, R11, R16 ;  /* 0x0000000b97107223 */ /* 0x000fca0000000010 */
[----:B------:R-:W-:-:S05]  /*33c0*/  F2FP.F16.F32.PACK_AB R16, RZ, R16 ;  /* 0x00000010ff10723e */ /* 0x000fca00000000ff */
[----:B------:R1:W-:Y:S01]  /*33d0*/  @P5 STG.E.U16 desc[UR12][R6.64+0x72], R16 ;  /* 0x0000721006005986 */ /* 0x0003e2000c10150c */
[----:B------:R-:W-:-:S05]  /*33e0*/  IADD3 R126, P5, R123, R2, RZ ;  /* 0x000000027b7e7210 */ /* 0x000fca0007fbe0ff */
[----:B------:R-:W-:Y:S01]  /*33f0*/  IMAD.X R127, R21, 0x1, R3, P5 ;  /* 0x00000001157f7824 */ /* 0x000fe200028e0603 */
[----:B------:R-:W-:-:S04]  /*3400*/  IADD3 R18, P5, R4, UR22, RZ ;  /* 0x0000001604127c10 */ /* 0x000fc8000ffbe0ff */
[----:B------:R-:W-:Y:S02]  /*3410*/  IADD3.X R19, R5, UR4, RZ, P5, !PT ;  /* 0x0000000405137c10 */ /* 0x000fe4000affe4ff */
[----:B------:R-:W-:-:S04]  /*3420*/  ISETP.GT.AND P5, PT, R10, RZ, PT ;  /* 0x000000ff0a00720c */ /* 0x000fc80003fa4270 */
[----:B------:R-:W-:-:S13]  /*3430*/  ISETP.GT.AND P5, PT, R0, 0x40, P5 ;  /* 0x000000400000780c */ /* 0x000fda0002fa4270 */
[----:B------:R-:W2:Y:S01]  /*3440*/  @P5 LDG.E.LTC128B.U16 R20, desc[UR12][R18.64] ;  /* 0x0000000c12145981 */ /* 0x000ea2000c1e1520 */
[----:B------:R-:W-:Y:S01]  /*3450*/  LOP3.LUT R121, R17, 0x12, RZ, 0xfc, !PT ;  /* 0x0000001211797812 */ /* 0x000fe200078efcff */
[----:B------:R-:W-:Y:S01]  /*3460*/  ULOP3.LUT UR21, UR22, 0x2, URZ, 0xfc, !UPT ;  /* 0x0000000216157892 */ /* 0x000fe2000f8efc3f */
[----:B--2---:R-:W-:-:S05]  /*3470*/  HADD2.F32 R23, -RZ, R20.H0_H0 ;  /* 0x20000014ff177230 */ /* 0x004fca0000004100 */
[----:B------:R-:W-:-:S04]  /*3480*/  FMUL R23, R23, R14 ;  /* 0x0000000e17177220 */ /* 0x000fc80000400000 */
[----:B------:R-:W-:-:S05]  /*3490*/  FFMA R23, R88, R11, R23 ;  /* 0x0000000b58177223 */ /* 0x000fca0000000017 */
[----:B------:R-:W-:-:S04]  /*34a0*/  F2FP.F16.F32.PACK_AB R23, RZ, R23 ;  /* 0x00000017ff17723e */ /* 0x000fc800000000ff */
[----:B------:R-:W-:-:S05]  /*34b0*/  PRMT R22, R23, 0x7610, R22 ;  /* 0x0000761017167816 */ /* 0x000fca0000000016 */
[----:B------:R2:W-:Y:S01]  /*34c0*/  @P5 STG.E.U16 desc[UR12][R12.64], R22 ;  /* 0x000000160c005986 */ /* 0x0005e2000c10150c */
[----:B------:R-:W-:-:S05]  /*34d0*/  IADD3 R128, P5, R121, R2, RZ ;  /* 0x0000000279807210 */ /* 0x000fca0007fbe0ff */
[----:B------:R-:W-:Y:S01]  /*34e0*/  IMAD.X R129, R21, 0x1, R3, P5 ;  /* 0x0000000115817824 */ /* 0x000fe200028e0603 */
[----:B------:R-:W-:-:S04]  /*34f0*/  IADD3 R130, P5, R4, UR21, RZ ;  /* 0x0000001504827c10 */ /* 0x000fc8000ffbe0ff */
[----:B------:R-:W-:Y:S02]  /*3500*/  IADD3.X R131, R5, UR4, RZ, P5, !PT ;  /* 0x0000000405837c10 */ /* 0x000fe4000affe4ff */
[----:B------:R-:W-:-:S13]  /*3510*/  ISETP.GT.AND P5, PT, R0, 0x40, P6 ;  /* 0x000000400000780c */ /* 0x000fda00037a4270 */
[----:B------:R-:W3:Y:S01]  /*3520*/  @P5 LDG.E.LTC128B.U16 R20, desc[UR12][R130.64] ;  /* 0x0000000c82145981 */ /* 0x000ee2000c1e1520 */
[----:B------:R-:W-:Y:S01]  /*3530*/  BSSY B0, `(.L_x_89) ;  /* 0x000000e000007945 */ /* 0x000fe20003800000 */
[----:B---3--:R-:W-:-:S05]  /*3540*/  HADD2.F32 R23, -RZ, R20.H0_H0 ;  /* 0x20000014ff177230 */ /* 0x008fca0000004100 */
[----:B-1----:R-:W-:-:S04]  /*3550*/  FMUL R16, R23, R14 ;  /* 0x0000000e17107220 */ /* 0x002fc80000400000 */
[----:B------:R-:W-:-:S05]  /*3560*/  FFMA R16, R89, R11, R16 ;  /* 0x0000000b59107223 */ /* 0x000fca0000000010 */
[----:B------:R-:W-:-:S05]  /*3570*/  F2FP.F16.F32.PACK_AB R16, RZ, R16 ;  /* 0x00000010ff10723e */ /* 0x000fca00000000ff */
[----:B------:R1:W-:Y:S01]  /*3580*/  @P5 STG.E.U16 desc[UR12][R124.64], R16 ;  /* 0x000000107c005986 */ /* 0x0003e2000c10150c */
[----:B------:R-:W-:-:S05]  /*3590*/  IADD3 R88, P5, R17, R6, RZ ;  /* 0x0000000611587210 */ /* 0x000fca0007fbe0ff */
[----:B------:R-:W-:Y:S01]  /*35a0*/  IMAD.X R89, R21, 0x1, R7, P5 ;  /* 0x0000000115597824 */ /* 0x000fe200028e0607 */
[----:B--2---:R-:W-:-:S04]  /*35b0*/  IADD3 R22, P5, R8, UR22, RZ ;  /* 0x0000001608167c10 */ /* 0x004fc8000ffbe0ff */
[----:B------:R-:W-:Y:S02]  /*35c0*/  IADD3.X R23, R9, UR4, RZ, P5, !PT ;  /* 0x0000000409177c10 */ /* 0x000fe4000affe4ff */
[----:B------:R-:W-:-:S04]  /*35d0*/  ISETP.GT.AND P5, PT, R10, RZ, PT ;  /* 0x000000ff0a00720c */ /* 0x000fc80003fa4270 */
[----:B------:R-:W-:-:S13]  /*35e0*/  ISETP.GT.AND P5, PT, R0, 0x48, P5 ;  /* 0x000000480000780c */ /* 0x000fda0002fa4270 */
[----:B-1----:R-:W-:Y:S05]  /*35f0*/  @!P5 BRA `(.L_x_90) ;  /* 0x000000000004d947 */ /* 0x002fea0003800000 */
[----:B------:R1:W5:Y:S02]  /*3600*/  LDG.E.LTC128B.U16 R20, desc[UR12][R22.64] ;  /* 0x0000000c16147981 */ /* 0x000364000c1e1520 */
.L_x_90:
[----:B------:R-:W-:Y:S05]  /*3610*/  BSYNC B0 ;  /* 0x0000000000007941 */ /* 0x000fea0003800000 */
.L_x_89:
[----:B-----5:R-:W-:Y:S01]  /*3620*/  HADD2.F32 R125, -RZ, R20.H0_H0 ;  /* 0x20000014ff7d7230 */ /* 0x020fe20000004100 */
[----:B------:R-:W-:Y:S04]  /*3630*/  BSSY B0, `(.L_x_91) ;  /* 0x000000c000007945 */ /* 0x000fe80003800000 */
[----:B------:R-:W-:-:S04]  /*3640*/  FMUL R125, R125, R14 ;  /* 0x0000000e7d7d7220 */ /* 0x000fc80000400000 */
[----:B------:R-:W-:-:S05]  /*3650*/  FFMA R125, R90, R11, R125 ;  /* 0x0000000b5a7d7223 */ /* 0x000fca000000007d */
[----:B------:R-:W-:-:S05]  /*3660*/  F2FP.F16.F32.PACK_AB R125, RZ, R125 ;  /* 0x0000007dff7d723e */ /* 0x000fca00000000ff */
[----:B------:R2:W-:Y:S01]  /*3670*/  @P5 STG.E.U16 desc[UR12][R88.64], R125 ;  /* 0x0000007d58005986 */ /* 0x0005e2000c10150c */
[----:B------:R-:W-:-:S05]  /*3680*/  IADD3 R132, P5, R15, R6, RZ ;  /* 0x000000060f847210 */ /* 0x000fca0007fbe0ff */
[----:B------:R-:W-:Y:S01]  /*3690*/  IMAD.X R133, R21, 0x1, R7, P5 ;  /* 0x0000000115857824 */ /* 0x000fe200028e0607 */
[----:B------:R-:W-:-:S13]  /*36a0*/  ISETP.GT.AND P5, PT, R0, 0x48, P6 ;  /* 0x000000480000780c */ /* 0x000fda00037a4270 */
[----:B--2---:R-:W-:Y:S05]  /*36b0*/  @!P5 BRA `(.L_x_92) ;  /* 0x00000000000cd947 */ /* 0x004fea0003800000 */
[----:B------:R-:W-:-:S04]  /*36c0*/  IADD3 R124, P6, R8, UR21, RZ ;  /* 0x00000015087c7c10 */ /* 0x000fc8000ffde0ff */
[----:B------:R-:W-:-:S05]  /*36d0*/  IADD3.X R125, R9, UR4, RZ, P6, !PT ;  /* 0x00000004097d7c10 */ /* 0x000fca000b7fe4ff */
[----:B------:R2:W5:Y:S04]  /*36e0*/  LDG.E.LTC128B.U16 R20, desc[UR12][R124.64] ;  /* 0x0000000c7c147981 */ /* 0x000568000c1e1520 */
.L_x_92:
[----:B------:R-:W-:Y:S05]  /*36f0*/  BSYNC B0 ;  /* 0x0000000000007941 */ /* 0x000fea0003800000 */
.L_x_91:
[----:B--2--5:R-:W-:Y:S01]  /*3700*/  HADD2.F32 R125, -RZ, R20.H0_H0 ;  /* 0x20000014ff7d7230 */ /* 0x024fe20000004100 */
[----:B------:R-:W-:Y:S01]  /*3710*/  ULOP3.LUT UR20, UR22, 0x10, URZ, 0xfc, !UPT ;  /* 0x0000001016147892 */ /* 0x000fe2000f8efc3f */
[----:B------:R-:W-:-:S03]  /*3720*/  ISETP.GT.AND P6, PT, R10, 0x8, PT ;  /* 0x000000080a00780c */ /* 0x000fc60003fc4270 */
[----:B------:R-:W-:-:S04]  /*3730*/  FMUL R16, R125, R14 ;  /* 0x0000000e7d107220 */ /* 0x000fc80000400000 */
[----:B------:R-:W-:Y:S01]  /*3740*/  FFMA R16, R91, R11, R16 ;  /* 0x0000000b5b107223 */ /* 0x000fe20000000010 */
[----:B------:R-:W-:-:S04]  /*3750*/  LOP3.LUT R91, R17, 0x20, RZ, 0xfc, !PT ;  /* 0x00000020115b7812 */ /* 0x000fc800078efcff */
[----:B------:R-:W-:-:S05]  /*3760*/  F2FP.F16.F32.PACK_AB R16, RZ, R16 ;  /* 0x00000010ff10723e */ /* 0x000fca00000000ff */
[----:B------:R2:W-:Y:S01]  /*3770*/  @P5 STG.E.U16 desc[UR12][R132.64], R16 ;  /* 0x0000001084005986 */ /* 0x0005e2000c10150c */
[----:B------:R-:W-:-:S05]  /*3780*/  IADD3 R130, P5, R91, R2, RZ ;  /* 0x000000025b827210 */ /* 0x000fca0007fbe0ff */
[----:B------:R-:W-:Y:S01]  /*3790*/  IMAD.X R131, R21, 0x1, R3, P5 ;  /* 0x0000000115837824 */ /* 0x000fe200028e0603 */
[----:B------:R-:W-:-:S04]  /*37a0*/  IADD3 R134, P5, R4, UR20, RZ ;  /* 0x0000001404867c10 */ /* 0x000fc8000ffbe0ff */
[----:B------:R-:W-:Y:S02]  /*37b0*/  IADD3.X R135, R5, UR4, RZ, P5, !PT ;  /* 0x0000000405877c10 */ /* 0x000fe4000affe4ff */
[----:B------:R-:W-:-:S13]  /*37c0*/  ISETP.GT.AND P5, PT, R0, 0x40, P6 ;  /* 0x000000400000780c */ /* 0x000fda00037a4270 */
[----:B------:R-:W3:Y:S01]  /*37d0*/  @P5 LDG.E.LTC128B.U16 R20, desc[UR12][R134.64] ;  /* 0x0000000c86145981 */ /* 0x000ee2000c1e1520 */
[----:B------:R-:W-:Y:S01]  /*37e0*/  ULOP3.LUT UR19, UR22, 0x12, URZ, 0xfc, !UPT ;  /* 0x0000001216137892 */ /* 0x000fe2000f8efc3f */
[----:B---3--:R-:W-:-:S05]  /*37f0*/  HADD2.F32 R125, -RZ, R20.H0_H0 ;  /* 0x20000014ff7d7230 */ /* 0x008fca0000004100 */
[----:B------:R-:W-:-:S04]  /*3800*/  FMUL R125, R125, R14 ;  /* 0x0000000e7d7d7220 */ /* 0x000fc80000400000 */
[----:B------:R-:W-:-:S05]  /*3810*/  FFMA R125, R92, R11, R125 ;  /* 0x0000000b5c7d7223 */ /* 0x000fca000000007d */
[----:B------:R-:W-:-:S04]  /*3820*/  F2FP.F16.F32.PACK_AB R125, RZ, R125 ;  /* 0x0000007dff7d723e */ /* 0x000fc800000000ff */
[----:B------:R-:W-:Y:S02]  /*3830*/  PRMT R90, R125, 0x7610, R90 ;  /* 0x000076107d5a7816 */ /* 0x000fe4000000005a */
[----:B------:R-:W-:-:S03]  /*3840*/  LOP3.LUT R125, R17, 0x22, RZ, 0xfc, !PT ;  /* 0x00000022117d7812 */ /* 0x000fc600078efcff */
[----:B------:R3:W-:Y:S01]  /*3850*/  @P5 STG.E.U16 desc[UR12][R126.64], R90 ;  /* 0x0000005a7e005986 */ /* 0x0007e2000c10150c */
[----:B--2---:R-:W-:-:S05]  /*3860*/  IADD3 R132, P5, R125, R2, RZ ;  /* 0x000000027d847210 */ /* 0x004fca0007fbe0ff */
[----:B------:R-:W-:Y:S01]  /*3870*/  IMAD.X R133, R21, 0x1, R3, P5 ;  /* 0x0000000115857824 */ /* 0x000fe200028e0603 */
[----:B------:R-:W-:-:S04]  /*3880*/  IADD3 R134, P5, R4, UR19, RZ ;  /* 0x0000001304867c10 */ /* 0x000fc8000ffbe0ff */
[----:B------:R-:W-:Y:S02]  /*3890*/  IADD3.X R135, R5, UR4, RZ, P5, !PT ;  /* 0x0000000405877c10 */ /* 0x000fe4000affe4ff */
[----:B------:R-:W-:-:S04]  /*38a0*/  ISETP.GT.AND P5, PT, R10, 0x9, PT ;  /* 0x000000090a00780c */ /* 0x000fc80003fa4270 */
[----:B------:R-:W-:-:S13]  /*38b0*/  ISETP.GT.AND P5, PT, R0, 0x40, P5 ;  /* 0x000000400000780c */ /* 0x000fda0002fa4270 */
[----:B------:R-:W2:Y:S01]  /*38c0*/  @P5 LDG.E.LTC128B.U16 R20, desc[UR12][R134.64] ;  /* 0x0000000c86145981 */ /* 0x000ea2000c1e1520 */
[----:B------:R-:W-:Y:S01]  /*38d0*/  BSSY B0, `(.L_x_93) ;  /* 0x000000d000007945 */ /* 0x000fe20003800000 */
[----:B--2---:R-:W-:-:S05]  /*38e0*/  HADD2.F32 R137, -RZ, R20.H0_H0 ;  /* 0x20000014ff897230 */ /* 0x004fca0000004100 */
[----:B------:R-:W-:-:S04]  /*38f0*/  FMUL R16, R137, R14 ;  /* 0x0000000e89107220 */ /* 0x000fc80000400000 */
[----:B------:R-:W-:-:S05]  /*3900*/  FFMA R16, R93, R11, R16 ;  /* 0x0000000b5d107223 */ /* 0x000fca0000000010 */
[----:B------:R-:W-:-:S05]  /*3910*/  F2FP.F16.F32.PACK_AB R16, RZ, R16 ;  /* 0x00000010ff10723e */ /* 0x000fca00000000ff */
[----:B------:R2:W-:Y:S01]  /*3920*/  @P5 STG.E.U16 desc[UR12][R128.64], R16 ;  /* 0x0000001080005986 */ /* 0x0005e2000c10150c */
[----:B---3--:R-:W-:-:S05]  /*3930*/  IADD3 R126, P5, R123, R6, RZ ;  /* 0x000000067b7e7210 */ /* 0x008fca0007fbe0ff */
[----:B------:R-:W-:Y:S01]  /*3940*/  IMAD.X R127, R21, 0x1, R7, P5 ;  /* 0x00000001157f7824 */ /* 0x000fe200028e0607 */
[----:B------:R-:W-:-:S13]  /*3950*/  ISETP.GT.AND P5, PT, R0, 0x48, P6 ;  /* 0x000000480000780c */ /* 0x000fda00037a4270 */
[----:B--2---:R-:W-:Y:S05]  /*3960*/  @!P5 BRA `(.L_x_94) ;  /* 0x00000000000cd947 */ /* 0x004fea0003800000 */
[----:B------:R-:W-:-:S04]  /*3970*/  IADD3 R92, P6, R8, UR20, RZ ;  /* 0x00000014085c7c10 */ /* 0x000fc8000ffde0ff */
[----:B------:R-:W-:-:S05]  /*3980*/  IADD3.X R93, R9, UR4, RZ, P6, !PT ;  /* 0x00000004095d7c10 */ /* 0x000fca000b7fe4ff */
[----:B------:R2:W5:Y:S04]  /*3990*/  LDG.E.LTC128B.U16 R20, desc[UR12][R92.64] ;  /* 0x0000000c5c147981 */ /* 0x000568000c1e1520 */
.L_x_94:
[----:B------:R-:W-:Y:S05]  /*39a0*/  BSYNC B0 ;  /* 0x0000000000007941 */ /* 0x000fea0003800000 */
.L_x_93:
[----:B--2--5:R-:W-:Y:S01]  /*39b0*/  HADD2.F32 R93, -RZ, R20.H0_H0 ;  /* 0x20000014ff5d7230 */ /* 0x024fe20000004100 */
[----:B------:R-:W-:Y:S01]  /*39c0*/  ISETP.GT.AND P6, PT, R10, 0x9, PT ;  /* 0x000000090a00780c */ /* 0x000fe20003fc4270 */
[----:B------:R-:W-:Y:S03]  /*39d0*/  BSSY B0, `(.L_x_95) ;  /* 0x000000c000007945 */ /* 0x000fe60003800000 */
        /* <DEDUP_REMOVED lines=11> */
.L_x_96:
[----:B------:R-:W-:Y:S05]  /*3a90*/  BSYNC B0 ;  /* 0x0000000000007941 */ /* 0x000fea0003800000 */
.L_x_95:
[----:B--2--5:R-:W-:Y:S01]  /*3aa0*/  HADD2.F32 R93, -RZ, R20.H0_H0 ;  /* 0x20000014ff5d7230 */ /* 0x024fe20000004100 */
[----:B------:R-:W-:Y:S01]  /*3ab0*/  ULOP3.LUT UR18, UR22, 0x20, URZ, 0xfc, !UPT ;  /* 0x0000002016127892 */ /* 0x000fe2000f8efc3f */
[----:B------:R-:W-:-:S03]  /*3ac0*/  ISETP.GT.AND P6, PT, R10, 0x10, PT ;  /* 0x000000100a00780c */ /* 0x000fc60003fc4270 */
[----:B------:R-:W-:Y:S01]  /*3ad0*/  FMUL R16, R93, R14 ;  /* 0x0000000e5d107220 */ /* 0x000fe20000400000 */
[----:B------:R-:W-:-:S03]  /*3ae0*/  LOP3.LUT R93, R17, 0x30, RZ, 0xfc, !PT ;  /* 0x00000030115d7812 */ /* 0x000fc600078efcff */
[----:B------:R-:W-:-:S05]  /*3af0*/  FFMA R16, R95, R11, R16 ;  /* 0x0000000b5f107223 */ /* 0x000fca0000000010 */
        /* <DEDUP_REMOVED lines=36> */
.L_x_98:
[----:B------:R-:W-:Y:S05]  /*3d40*/  BSYNC B0 ;  /* 0x0000000000007941 */ /* 0x000fea0003800000 */
.L_x_97:
        /* <DEDUP_REMOVED lines=14> */
.L_x_100:
[----:B------:R-:W-:Y:S05]  /*3e30*/  BSYNC B0 ;  /* 0x0000000000007941 */ /* 0x000fea0003800000 */
.L_x_99:
        /* <DEDUP_REMOVED lines=42> */
.L_x_102:
[----:B------:R-:W-:Y:S05]  /*40e0*/  BSYNC B0 ;  /* 0x0000000000007941 */ /* 0x000fea0003800000 */
.L_x_101:
        /* <DEDUP_REMOVED lines=14> */
.L_x_104:
[----:B------:R-:W-:Y:S05]  /*41d0*/  BSYNC B0 ;  /* 0x0000000000007941 */ /* 0x000fea0003800000 */
.L_x_103:
        /* <DEDUP_REMOVED lines=42> */
.L_x_106:
[----:B------:R-:W-:Y:S05]  /*4480*/  BSYNC B0 ;  /* 0x0000000000007941 */ /* 0x000fea0003800000 */
.L_x_105:
        /* <DEDUP_REMOVED lines=14> */
.L_x_108:
[----:B------:R-:W-:Y:S05]  /*4570*/  BSYNC B0 ;  /* 0x0000000000007941 */ /* 0x000fea0003800000 */
.L_x_107:
        /* <DEDUP_REMOVED lines=41> */
.L_x_110:
[----:B------:R-:W-:Y:S05]  /*4810*/  BSYNC B0 ;  /* 0x0000000000007941 */ /* 0x000fea0003800000 */
.L_x_109:
[----:B--2--5:R-:W-:Y:S01]  /*4820*/  HADD2.F32 R109, -RZ, R20.H0_H0 ;  /* 0x20000014ff6d7230 */ /* 0x024fe20000004100 */
        /* <DEDUP_REMOVED lines=12> */
.L_x_112:
[----:B------:R-:W-:Y:S05]  /*48f0*/  BSYNC B0 ;  /* 0x0000000000007941 */ /* 0x000fea0003800000 */
.L_x_111:
[----:B--2--5:R-:W-:Y:S01]  /*4900*/  HADD2.F32 R109, -RZ, R20.H0_H0 ;  /* 0x20000014ff6d7230 */ /* 0x024fe20000004100 */
[----:B------:R-:W-:-:S04]  /*4910*/  ULOP3.LUT UR8, UR22, 0x60, URZ, 0xfc, !UPT ;  /* 0x0000006016087892 */ /* 0x000fc8000f8efc3f */
        /* <DEDUP_REMOVED lines=31> */
[----:B------:R-:W-:-:S05]  /*4b10*/  IADD3 R112, P5, R105, R6, RZ ;  /* 0x0000000669707210 */ /* 0x000fca0007fbe0ff */
[----:B------:R-:W-:Y:S01]  /*4b20*/  IMAD.X R113, R21, 0x1, R7, P5 ;  /* 0x0000000115717824 */ /* 0x000fe200028e0607 */
[----:B------:R-:W-:-:S13]  /*4b30*/  ISETP.GT.AND P5, PT, R0, 0x48, P3 ;  /* 0x000000480000780c */ /* 0x000fda0001fa4270 */
[----:B---3--:R-:W-:Y:S05]  /*4b40*/  @!P5 BRA `(.L_x_114) ;  /* 0x00000000000cd947 */ /* 0x008fea0003800000 */
[----:B------:R-:W-:-:S04]  /*4b50*/  IADD3 R2, P6, R8, UR8, RZ ;  /* 0x0000000808027c10 */ /* 0x000fc8000ffde0ff */
[----:B------:R-:W-:-:S05]  /*4b60*/  IADD3.X R3, R9, UR4, RZ, P6, !PT ;  /* 0x0000000409037c10 */ /* 0x000fca000b7fe4ff */
[----:B------:R2:W5:Y:S04]  /*4b70*/  LDG.E.LTC128B.U16 R20, desc[UR12][R2.64] ;  /* 0x0000000c02147981 */ /* 0x000568000c1e1520 */
.L_x_114:
[----:B------:R-:W-:Y:S05]  /*4b80*/  BSYNC B0 ;  /* 0x0000000000007941 */ /* 0x000fea0003800000 */
.L_x_113:
        /* <DEDUP_REMOVED lines=13> */
.L_x_116:
[----:B------:R-:W-:Y:S05]  /*4c60*/  BSYNC B0 ;  /* 0x0000000000007941 */ /* 0x000fea0003800000 */
.L_x_115:
[----:B--2--5:R-:W-:Y:S01]  /*4c70*/  HADD2.F32 R3, -RZ, R20.H0_H0 ;  /* 0x20000014ff037230 */ /* 0x024fe20000004100 */
[----:B------:R-:W-:-:S04]  /*4c80*/  ULOP3.LUT UR6, UR22, 0x70, URZ, 0xfc, !UPT ;  /* 0x0000007016067892 */ /* 0x000fc8000f8efc3f */
        /* <DEDUP_REMOVED lines=8> */
[----:B--2---:R-:W-:Y:S02]  /*4d10*/  IADD3.X R3, R5, UR4, RZ, P5, !PT ;  /* 0x0000000405037c10 */ /* 0x004fe4000affe4ff */
[----:B------:R-:W-:-:S13]  /*4d20*/  ISETP.GT.AND P5, PT, R0, 0x40, P1 ;  /* 0x000000400000780c */ /* 0x000fda0000fa4270 */
[----:B------:R-:W2:Y:S01]  /*4d30*/  @P5 LDG.E.LTC128B.U16 R20, desc[UR12][R2.64] ;  /* 0x0000000c02145981 */ /* 0x000ea2000c1e1520 */
[----:B------:R-:W-:Y:S01]  /*4d40*/  ULOP3.LUT UR5, UR22, 0x72, URZ, 0xfc, !UPT ;  /* 0x0000007216057892 */ /* 0x000fe2000f8efc3f */
[----:B--2---:R-:W-:-:S05]  /*4d50*/  HADD2.F32 R115, -RZ, R20.H0_H0 ;  /* 0x20000014ff737230 */ /* 0x004fca0000004100 */
[----:B------:R-:W-:-:S04]  /*4d60*/  FMUL R115, R115, R14 ;  /* 0x0000000e73737220 */ /* 0x000fc80000400000 */
[----:B------:R-:W-:-:S05]  /*4d70*/  FFMA R115, R116, R11, R115 ;  /* 0x0000000b74737223 */ /* 0x000fca0000000073 */
[----:B------:R-:W-:-:S05]  /*4d80*/  F2FP.F16.F32.PACK_AB R115, RZ, R115 ;  /* 0x00000073ff73723e */ /* 0x000fca00000000ff */
[----:B------:R-:W-:Y:S01]  /*4d90*/  @P5 STG.E.U16 desc[UR12][R126.64], R115 ;  /* 0x000000737e005986 */ /* 0x000fe2000c10150c */
[----:B------:R-:W-:-:S05]  /*4da0*/  IADD3 R6, P5, R111, R6, RZ ;  /* 0x000000066f067210 */ /* 0x000fca0007fbe0ff */
[----:B------:R-:W-:Y:S01]  /*4db0*/  IMAD.X R7, R21, 0x1, R7, P5 ;  /* 0x0000000115077824 */ /* 0x000fe200028e0607 */
[----:B----4-:R-:W-:-:S04]  /*4dc0*/  IADD3 R4, P5, R4, UR5, RZ ;  /* 0x0000000504047c10 */ /* 0x010fc8000ffbe0ff */
[----:B------:R-:W-:Y:S02]  /*4dd0*/  IADD3.X R5, R5, UR4, RZ, P5, !PT ;  /* 0x0000000405057c10 */ /* 0x000fe4000affe4ff */
[----:B------:R-:W-:-:S13]  /*4de0*/  ISETP.GT.AND P5, PT, R0, 0x40, P0 ;  /* 0x000000400000780c */ /* 0x000fda00007a4270 */
[----:B------:R-:W2:Y:S01]  /*4df0*/  @P5 LDG.E.LTC128B.U16 R20, desc[UR12][R4.64] ;  /* 0x0000000c04145981 */ /* 0x000ea2000c1e1520 */
[----:B------:R-:W-:Y:S01]  /*4e00*/  BSSY B0, `(.L_x_117) ;  /* 0x000000e000007945 */ /* 0x000fe20003800000 */
[----:B--2---:R-:W-:-:S05]  /*4e10*/  HADD2.F32 R3, -RZ, R20.H0_H0 ;  /* 0x20000014ff037230 */ /* 0x004fca0000004100 */
[----:B------:R-:W-:-:S04]  /*4e20*/  FMUL R2, R3, R14 ;  /* 0x0000000e03027220 */ /* 0x000fc80000400000 */
[----:B------:R-:W-:-:S05]  /*4e30*/  FFMA R2, R117, R11, R2 ;  /* 0x0000000b75027223 */ /* 0x000fca0000000002 */
[----:B------:R-:W-:-:S04]  /*4e40*/  F2FP.F16.F32.PACK_AB R2, RZ, R2 ;  /* 0x00000002ff02723e */ /* 0x000fc800000000ff */
[----:B------:R-:W-:-:S05]  /*4e50*/  PRMT R3, R2, 0x7610, R3 ;  /* 0x0000761002037816 */ /* 0x000fca0000000003 */
[----:B------:R2:W-:Y:S01]  /*4e60*/  @P5 STG.E.U16 desc[UR12][R128.64], R3 ;  /* 0x0000000380005986 */ /* 0x0005e2000c10150c */
[----:B------:R-:W-:-:S05]  /*4e70*/  IADD3 R2, P5, R12, R17, RZ ;  /* 0x000000110c027210 */ /* 0x000fca0007fbe0ff */
[----:B--2---:R-:W-:Y:S01]  /*4e80*/  IMAD.X R3, R13, 0x1, R21, P5 ;  /* 0x000000010d037824 */ /* 0x004fe200028e0615 */
[----:B------:R-:W-:-:S13]  /*4e90*/  ISETP.GT.AND P5, PT, R0, 0x48, P1 ;  /* 0x000000480000780c */ /* 0x000fda0000fa4270 */
[----:B------:R-:W-:Y:S05]  /*4ea0*/  @!P5 BRA `(.L_x_118) ;  /* 0x00000000000cd947 */ /* 0x000fea0003800000 */
[----:B------:R-:W-:-:S04]  /*4eb0*/  IADD3 R4, P6, R8, UR6, RZ ;  /* 0x0000000608047c10 */ /* 0x000fc8000ffde0ff */
[----:B------:R-:W-:-:S05]  /*4ec0*/  IADD3.X R5, R9, UR4, RZ, P6, !PT ;  /* 0x0000000409057c10 */ /* 0x000fca000b7fe4ff */
[----:B------:R2:W5:Y:S04]  /*4ed0*/  LDG.E.LTC128B.U16 R20, desc[UR12][R4.64] ;  /* 0x0000000c04147981 */ /* 0x000568000c1e1520 */
.L_x_118:
[----:B------:R-:W-:Y:S05]  /*4ee0*/  BSYNC B0 ;  /* 0x0000000000007941 */ /* 0x000fea0003800000 */
.L_x_117:
        /* <DEDUP_REMOVED lines=8> */
[----:B------:R-:W-:-:S04]  /*4f70*/  IADD3 R4, P5, R8, UR5, RZ ;  /* 0x0000000508047c10 */ /* 0x000fc8000ffbe0ff */
[----:B--2---:R-:W-:Y:S02]  /*4f80*/  IADD3.X R5, R9, UR4, RZ, P5, !PT ;  /* 0x0000000409057c10 */ /* 0x004fe4000affe4ff */
[----:B------:R-:W-:-:S13]  /*4f90*/  ISETP.GT.AND P5, PT, R0, 0x48, P0 ;  /* 0x000000480000780c */ /* 0x000fda00007a4270 */
[----:B------:R-:W-:Y:S05]  /*4fa0*/  @!P5 BRA `(.L_x_120) ;  /* 0x000000000004d947 */ /* 0x000fea0003800000 */
[----:B------:R2:W5:Y:S02]  /*4fb0*/  LDG.E.LTC128B.U16 R20, desc[UR12][R4.64] ;  /* 0x0000000c04147981 */ /* 0x000564000c1e1520 */
.L_x_120:
[----:B------:R-:W-:Y:S05]  /*4fc0*/  BSYNC B0 ;  /* 0x0000000000007941 */ /* 0x000fea0003800000 */
.L_x_119:
[----:B--2--5:R-:W-:Y:S01]  /*4fd0*/  HADD2.F32 R5, -RZ, R20.H0_H0 ;  /* 0x20000014ff057230 */ /* 0x024fe20000004100 */
[----:B------:R-:W-:Y:S01]  /*4fe0*/  ISETP.GT.AND P6, PT, R10, RZ, PT ;  /* 0x000000ff0a00720c */ /* 0x000fe20003fc4270 */
[----:B------:R-:W-:Y:S03]  /*4ff0*/  BSSY B0, `(.L_x_121) ;  /* 0x000000d000007945 */ /* 0x000fe60003800000 */
        /* <DEDUP_REMOVED lines=12> */
.L_x_122:
[----:B------:R-:W-:Y:S05]  /*50c0*/  BSYNC B0 ;  /* 0x0000000000007941 */ /* 0x000fea0003800000 */
.L_x_121:
[----:B-----5:R-:W-:Y:S01]  /*50d0*/  HADD2.F32 R7, -RZ, R20.H0_H0 ;  /* 0x20000014ff077230 */ /* 0x020fe20000004100 */
        /* <DEDUP_REMOVED lines=13> */
.L_x_124:
[----:B------:R-:W-:Y:S05]  /*51b0*/  BSYNC B0 ;  /* 0x0000000000007941 */ /* 0x000fea0003800000 */
.L_x_123:
[----:B---3-5:R-:W-:Y:S01]  /*51c0*/  HADD2.F32 R7, -RZ, R20.H0_H0 ;  /* 0x20000014ff077230 */ /* 0x028fe20000004100 */
        /* <DEDUP_REMOVED lines=8> */
[----:B---3--:R-:W-:Y:S01]  /*5250*/  IMAD.X R7, R89, 0x1, R21, P5 ;  /* 0x0000000159077824 */ /* 0x008fe200028e0615 */
[----:B0-----:R-:W-:-:S04]  /*5260*/  IADD3 R8, P5, R22, UR22, RZ ;  /* 0x0000001616087c10 */ /* 0x001fc8000ffbe0ff */
[----:B------:R-:W-:Y:S02]  /*5270*/  IADD3.X R9, R23, UR4, RZ, P5, !PT ;  /* 0x0000000417097c10 */ /* 0x000fe4000affe4ff */
[----:B------:R-:W-:-:S13]  /*5280*/  ISETP.GT.AND P5, PT, R0, 0x88, P6 ;  /* 0x000000880000780c */ /* 0x000fda00037a4270 */
[----:B------:R-:W-:Y:S05]  /*5290*/  @!P5 BRA `(.L_x_126) ;  /* 0x000000000004d947 */ /* 0x000fea0003800000 */
[----:B------:R0:W5:Y:S02]  /*52a0*/  LDG.E.LTC128B.U16 R20, desc[UR12][R8.64] ;  /* 0x0000000c08147981 */ /* 0x000164000c1e1520 */
.L_x_126:
[----:B------:R-:W-:Y:S05]  /*52b0*/  BSYNC B0 ;  /* 0x0000000000007941 */ /* 0x000fea0003800000 */
.L_x_125:
        /* <DEDUP_REMOVED lines=14> */
.L_x_128:
[----:B------:R-:W-:Y:S05]  /*53a0*/  BSYNC B0 ;  /* 0x0000000000007941 */ /* 0x000fea0003800000 */
.L_x_127:
[----:B---3-5:R-:W-:Y:S01]  /*53b0*/  HADD2.F32 R57, -RZ, R20.H0_H0 ;  /* 0x20000014ff397230 */ /* 0x028fe20000004100 */
        /* <DEDUP_REMOVED lines=13> */
.L_x_130:
[----:B------:R-:W-:Y:S05]  /*5490*/  BSYNC B0 ;  /* 0x0000000000007941 */ /* 0x000fea0003800000 */
.L_x_129:
        /* <DEDUP_REMOVED lines=8> */
[----:B---3--:R-:W-:Y:S01]  /*5520*/  IMAD.X R59, R13, 0x1, R21, P5 ;  /* 0x000000010d3b7824 */ /* 0x008fe200028e0615 */
[----:B------:R-:W-:-:S13]  /*5530*/  ISETP.GT.AND P5, PT, R0, 0x80, P6 ;  /* 0x000000800000780c */ /* 0x000fda00037a4270 */
[----:B------:R-:W-:Y:S05]  /*5540*/  @!P5 BRA `(.L_x_132) ;  /* 0x00000000000cd947 */ /* 0x000fea0003800000 */
[----:B------:R-:W-:-:S04]  /*5550*/  IADD3 R112, P6, R18, UR19, RZ ;  /* 0x0000001312707c10 */ /* 0x000fc8000ffde0ff */
[----:B------:R-:W-:-:S05]  /*5560*/  IADD3.X R113, R19, UR4, RZ, P6, !PT ;  /* 0x0000000413717c10 */ /* 0x000fca000b7fe4ff */
[----:B------:R3:W5:Y:S04]  /*5570*/  LDG.E.LTC128B.U16 R20, desc[UR12][R112.64] ;  /* 0x0000000c70147981 */ /* 0x000768000c1e1520 */
.L_x_132:
[----:B------:R-:W-:Y:S05]  /*5580*/  BSYNC B0 ;  /* 0x0000000000007941 */ /* 0x000fea0003800000 */
.L_x_131:
        /* <DEDUP_REMOVED lines=14> */
.L_x_134:
[----:B------:R-:W-:Y:S05]  /*5670*/  BSYNC B0 ;  /* 0x0000000000007941 */ /* 0x000fea0003800000 */
.L_x_133:
        /* <DEDUP_REMOVED lines=14> */
.L_x_136:
[----:B------:R-:W-:Y:S05]  /*5760*/  BSYNC B0 ;  /* 0x0000000000007941 */ /* 0x000fea0003800000 */
.L_x_135:
        /* <DEDUP_REMOVED lines=14> */
.L_x_138:
[----:B------:R-:W-:Y:S05]  /*5850*/  BSYNC B0 ;  /* 0x0000000000007941 */ /* 0x000fea0003800000 */
.L_x_137:
        /* <DEDUP_REMOVED lines=14> */
.L_x_140:
[----:B------:R-:W-:Y:S05]  /*5940*/  BSYNC B0 ;  /* 0x0000000000007941 */ /* 0x000fea0003800000 */
.L_x_139:
        /* <DEDUP_REMOVED lines=14> */
.L_x_142:
[----:B------:R-:W-:Y:S05]  /*5a30*/  BSYNC B0 ;  /* 0x0000000000007941 */ /* 0x000fea0003800000 */
.L_x_141:
        /* <DEDUP_REMOVED lines=14> */
.L_x_144:
[----:B------:R-:W-:Y:S05]  /*5b20*/  BSYNC B0 ;  /* 0x0000000000007941 */ /* 0x000fea0003800000 */
.L_x_143:
        /* <DEDUP_REMOVED lines=14> */
.L_x_146:
[----:B------:R-:W-:Y:S05]  /*5c10*/  BSYNC B0 ;  /* 0x0000000000007941 */ /* 0x000fea0003800000 */
.L_x_145:
        /* <DEDUP_REMOVED lines=14> */
.L_x_148:
[----:B------:R-:W-:Y:S05]  /*5d00*/  BSYNC B0 ;  /* 0x0000000000007941 */ /* 0x000fea0003800000 */
.L_x_147:
        /* <DEDUP_REMOVED lines=14> */
.L_x_150:
[----:B------:R-:W-:Y:S05]  /*5df0*/  BSYNC B0 ;  /* 0x0000000000007941 */ /* 0x000fea0003800000 */
.L_x_149:
        /* <DEDUP_REMOVED lines=14> */
.L_x_152:
[----:B------:R-:W-:Y:S05]  /*5ee0*/  BSYNC B0 ;  /* 0x0000000000007941 */ /* 0x000fea0003800000 */
.L_x_151:
        /* <DEDUP_REMOVED lines=14> */
.L_x_154:
[----:B------:R-:W-:Y:S05]  /*5fd0*/  BSYNC B0 ;  /* 0x0000000000007941 */ /* 0x000fea0003800000 */
.L_x_153:
        /* <DEDUP_REMOVED lines=14> */
.L_x_156:
[----:B------:R-:W-:Y:S05]  /*60c0*/  BSYNC B0 ;  /* 0x0000000000007941 */ /* 0x000fea0003800000 */
.L_x_155:
        /* <DEDUP_REMOVED lines=14> */
.L_x_158:
[----:B------:R-:W-:Y:S05]  /*61b0*/  BSYNC B0 ;  /* 0x0000000000007941 */ /* 0x000fea0003800000 */
.L_x_157:
        /* <DEDUP_REMOVED lines=14> */
.L_x_160:
[----:B------:R-:W-:Y:S05]  /*62a0*/  BSYNC B0 ;  /* 0x0000000000007941 */ /* 0x000fea0003800000 */
.L_x_159:
        /* <DEDUP_REMOVED lines=14> */
.L_x_162:
[----:B------:R-:W-:Y:S05]  /*6390*/  BSYNC B0 ;  /* 0x0000000000007941 */ /* 0x000fea0003800000 */
.L_x_161:
[----:B---3-5:R-:W-:Y:S01]  /*63a0*/  HADD2.F32 R59, -RZ, R20.H0_H0 ;  /* 0x20000014ff3b7230 */ /* 0x028fe20000004100 */
[----:B------:R-:W-:Y:S04]  /*63b0*/  BSSY B0, `(.L_x_163) ;  /* 0x000000c000007945 */ /* 0x000fe80003800000 */
        /* <DEDUP_REMOVED lines=11> */
.L_x_164:
[----:B------:R-:W-:Y:S05]  /*6470*/  BSYNC B0 ;  /* 0x0000000000007941 */ /* 0x000fea0003800000 */
.L_x_163:
        /* <DEDUP_REMOVED lines=14> */
.L_x_166:
[----:B------:R-:W-:Y:S05]  /*6560*/  BSYNC B0 ;  /* 0x0000000000007941 */ /* 0x000fea0003800000 */
.L_x_165:
[----:B---3-5:R-:W-:Y:S01]  /*6570*/  HADD2.F32 R61, -RZ, R20.H0_H0 ;  /* 0x20000014ff3d7230 */ /* 0x028fe20000004100 */
        /* <DEDUP_REMOVED lines=12> */
.L_x_168:
[----:B------:R-:W-:Y:S05]  /*6640*/  BSYNC B0 ;  /* 0x0000000000007941 */ /* 0x000fea0003800000 */
.L_x_167:
        /* <DEDUP_REMOVED lines=13> */
.L_x_170:
[----:B------:R-:W-:Y:S05]  /*6720*/  BSYNC B0 ;  /* 0x0000000000007941 */ /* 0x000fea0003800000 */
.L_x_169:
        /* <DEDUP_REMOVED lines=13> */
.L_x_172:
[----:B------:R-:W-:Y:S05]  /*6800*/  BSYNC B0 ;  /* 0x0000000000007941 */ /* 0x000fea0003800000 */
.L_x_171:
        /* <DEDUP_REMOVED lines=13> */
.L_x_174:
[----:B------:R-:W-:Y:S05]  /*68e0*/  BSYNC B0 ;  /* 0x0000000000007941 */ /* 0x000fea0003800000 */
.L_x_173:
        /* <DEDUP_REMOVED lines=13> */
.L_x_176:
[----:B------:R-:W-:Y:S05]  /*69c0*/  BSYNC B0 ;  /* 0x0000000000007941 */ /* 0x000fea0003800000 */
.L_x_175:
        /* <DEDUP_REMOVED lines=13> */
.L_x_178:
[----:B------:R-:W-:Y:S05]  /*6aa0*/  BSYNC B0 ;  /* 0x0000000000007941 */ /* 0x000fea0003800000 */
.L_x_177:
        /* <DEDUP_REMOVED lines=8> */
[----:B------:R-:W-:-:S04]  /*6b30*/  IADD3 R18, P5, R18, UR5, RZ ;  /* 0x0000000512127c10 */ /* 0x000fc8000ffbe0ff */
[----:B------:R-:W-:Y:S02]  /*6b40*/  IADD3.X R19, R19, UR4, RZ, P5, !PT ;  /* 0x0000000413137c10 */ /* 0x000fe4000affe4ff */
[----:B------:R-:W-:-:S13]  /*6b50*/  ISETP.GT.AND P5, PT, R0, 0x80, P0 ;  /* 0x000000800000780c */ /* 0x000fda00007a4270 */
[----:B------:R-:W-:Y:S05]  /*6b60*/  @!P5 BRA `(.L_x_180) ;  /* 0x000000000004d947 */ /* 0x000fea0003800000 */
[----:B------:R3:W5:Y:S02]  /*6b70*/  LDG.E.LTC128B.U16 R20, desc[UR12][R18.64] ;  /* 0x0000000c12147981 */ /* 0x000764000c1e1520 */
.L_x_180:
[----:B------:R-:W-:Y:S05]  /*6b80*/  BSYNC B0 ;  /* 0x0000000000007941 */ /* 0x000fea0003800000 */
.L_x_179:
        /* <DEDUP_REMOVED lines=13> */
.L_x_182:
[----:B------:R-:W-:Y:S05]  /*6c60*/  BSYNC B0 ;  /* 0x0000000000007941 */ /* 0x000fea0003800000 */
.L_x_181:
        /* <DEDUP_REMOVED lines=9> */
[----:B---3--:R-:W-:Y:S02]  /*6d00*/  IADD3.X R13, R23, UR4, RZ, P5, !PT ;  /* 0x00000004170d7c10 */ /* 0x008fe4000affe4ff */
[----:B------:R-:W-:-:S13]  /*6d10*/  ISETP.GT.AND P5, PT, R0, 0x88, P0 ;  /* 0x000000880000780c */ /* 0x000fda00007a4270 */
[----:B------:R-:W-:Y:S05]  /*6d20*/  @!P5 BRA `(.L_x_184) ;  /* 0x000000000004d947 */ /* 0x000fea0003800000 */
[----:B------:R3:W5:Y:S02]  /*6d30*/  LDG.E.LTC128B.U16 R20, desc[UR12][R12.64] ;  /* 0x0000000c0c147981 */ /* 0x000764000c1e1520 */
.L_x_184:
[----:B------:R-:W-:Y:S05]  /*6d40*/  BSYNC B0 ;  /* 0x0000000000007941 */ /* 0x000fea0003800000 */
.L_x_183:
        /* <DEDUP_REMOVED lines=15> */
.L_x_186:
[----:B------:R-:W-:Y:S05]  /*6e40*/  BSYNC B0 ;  /* 0x0000000000007941 */ /* 0x000fea0003800000 */
.L_x_185:
        /* <DEDUP_REMOVED lines=11> */
[----:B-1----:R-:W-:-:S04]  /*6f00*/  IADD3 R22, P6, R4, UR21, RZ ;  /* 0x0000001504167c10 */ /* 0x002fc8000ffde0ff */
[----:B------:R-:W-:-:S05]  /*6f10*/  IADD3.X R23, R5, UR4, RZ, P6, !PT ;  /* 0x0000000405177c10 */ /* 0x000fca000b7fe4ff */
[----:B------:R3:W5:Y:S04]  /*6f20*/  LDG.E.LTC128B.U16 R20, desc[UR12][R22.64] ;  /* 0x0000000c16147981 */ /* 0x000768000c1e1520 */
.L_x_188:
[----:B------:R-:W-:Y:S05]  /*6f30*/  BSYNC B0 ;  /* 0x0000000000007941 */ /* 0x000fea0003800000 */
.L_x_187:
[----:B-1-3-5:R-:W-:Y:S01]  /*6f40*/  HADD2.F32 R23, -RZ, R20.H0_H0 ;  /* 0x20000014ff177230 */ /* 0x02afe20000004100 */
[----:B------:R-:W-:Y:S01]  /*6f50*/  ISETP.GT.AND P6, PT, R10, RZ, PT ;  /* 0x000000ff0a00720c */ /* 0x000fe20003fc4270 */
[----:B------:R-:W-:Y:S03]  /*6f60*/  BSSY B0, `(.L_x_189) ;  /* 0x000000e000007945 */ /* 0x000fe60003800000 */
[----:B------:R-:W-:-:S04]  /*6f70*/  FMUL R16, R23, R14 ;  /* 0x0000000e17107220 */ /* 0x000fc80000400000 */
[----:B------:R-:W-:-:S05]  /*6f80*/  FFMA R16, R25, R11, R16 ;  /* 0x0000000b19107223 */ /* 0x000fca0000000010 */
[----:B------:R-:W-:-:S04]  /*6f90*/  F2FP.F16.F32.PACK_AB R16, RZ, R16 ;  /* 0x00000010ff10723e */ /* 0x000fc800000000ff */
[----:B------:R-:W-:Y:S02]  /*6fa0*/  PRMT R23, R16, 0x7610, R23 ;  /* 0x0000761010177816 */ /* 0x000fe40000000017 */
[----:B------:R-:W-:-:S03]  /*6fb0*/  PRMT R16, R20, 0x7610, R16 ;  /* 0x0000761014107816 */ /* 0x000fc60000000010 */
[----:B------:R1:W-:Y:S01]  /*6fc0*/  @P5 STG.E.U16 desc[UR12][R60.64], R23 ;  /* 0x000000173c005986 */ /* 0x0003e2000c10150c */
[----:B------:R-:W-:-:S05]  /*6fd0*/  IADD3 R22, P5, R6, R17, RZ ;  /* 0x0000001106167210 */ /* 0x000fca0007fbe0ff */
[----:B-1----:R-:W-:Y:S01]  /*6fe0*/  IMAD.X R23, R7, 0x1, R21, P5 ;  /* 0x0000000107177824 */ /* 0x002fe200028e0615 */
[----:B------:R-:W-:-:S13]  /*6ff0*/  ISETP.GT.AND P5, PT, R0, 0xc8, P6 ;  /* 0x000000c80000780c */ /* 0x000fda00037a4270 */
[----:B------:R-:W-:Y:S05]  /*7000*/  @!P5 BRA `(.L_x_190) ;  /* 0x00000000000cd947 */ /* 0x000fea0003800000 */
[----:B------:R-:W-:-:S04]  /*7010*/  IADD3 R16, P6, R8, UR22, RZ ;  /* 0x0000001608107c10 */ /* 0x000fc8000ffde0ff */
[----:B------:R-:W-:-:S05]  /*7020*/  IADD3.X R17, R9, UR4, RZ, P6, !PT ;  /* 0x0000000409117c10 */ /* 0x000fca000b7fe4ff */
[----:B------:R1:W5:Y:S04]  /*7030*/  LDG.E.LTC128B.U16 R16, desc[UR12][R16.64] ;  /* 0x0000000c10107981 */ /* 0x000368000c1e1520 */
.L_x_190:
[----:B------:R-:W-:Y:S05]  /*7040*/  BSYNC B0 ;  /* 0x0000000000007941 */ /* 0x000fea0003800000 */
.L_x_189:
[----:B-1---5:R-:W-:Y:S01]  /*7050*/  HADD2.F32 R17, -RZ, R16.H0_H0 ;  /* 0x20000010ff117230 */ /* 0x022fe20000004100 */
        /* <DEDUP_REMOVED lines=9> */
[----:B-1----:R-:W-:Y:S05]  /*70f0*/  @!P5 BRA `(.L_x_192) ;  /* 0x00000000000cd947 */ /* 0x002fea0003800000 */
[----:B------:R-:W-:-:S04]  /*7100*/  IADD3 R16, P6, R8, UR21, RZ ;  /* 0x0000001508107c10 */ /* 0x000fc8000ffde0ff */
[----:B------:R-:W-:-:S05]  /*7110*/  IADD3.X R17, R9, UR4, RZ, P6, !PT ;  /* 0x0000000409117c10 */ /* 0x000fca000b7fe4ff */
[----:B------:R1:W5:Y:S04]  /*7120*/  LDG.E.LTC128B.U16 R16, desc[UR12][R16.64] ;  /* 0x0000000c10107981 */ /* 0x000368000c1e1520 */
.L_x_192:
[----:B------:R-:W-:Y:S05]  /*7130*/  BSYNC B0 ;  /* 0x0000000000007941 */ /* 0x000fea0003800000 */
.L_x_191:
        /* <DEDUP_REMOVED lines=12> */
[----:B-1----:R-:W-:-:S05]  /*7200*/  IADD3.X R17, R5, UR4, RZ, P6, !PT ;  /* 0x0000000405117c10 */ /* 0x002fca000b7fe4ff */
[----:B------:R3:W5:Y:S04]  /*7210*/  LDG.E.LTC128B.U16 R16, desc[UR12][R16.64] ;  /* 0x0000000c10107981 */ /* 0x000768000c1e1520 */
.L_x_194:
[----:B------:R-:W-:Y:S05]  /*7220*/  BSYNC B0 ;  /* 0x0000000000007941 */ /* 0x000fea0003800000 */
.L_x_193:
[----:B-----5:R-:W-:Y:S01]  /*7230*/  HADD2.F32 R15, -RZ, R16.H0_H0 ;  /* 0x20000010ff0f7230 */ /* 0x020fe20000004100 */
[----:B------:R-:W-:Y:S01]  /*7240*/  ISETP.GT.AND P6, PT, R10, 0x9, PT ;  /* 0x000000090a00780c */ /* 0x000fe20003fc4270 */
[----:B------:R-:W-:Y:S03]  /*7250*/  BSSY B0, `(.L_x_195) ;  /* 0x000000e000007945 */ /* 0x000fe60003800000 */
[----:B------:R-:W-:-:S04]  /*7260*/  FMUL R15, R15, R14 ;  /* 0x0000000e0f0f7220 */ /* 0x000fc80000400000 */
[----:B------:R-:W-:-:S05]  /*7270*/  FFMA R15, R28, R11, R15 ;  /* 0x0000000b1c0f7223 */ /* 0x000fca000000000f */
[----:B------:R-:W-:-:S04]  /*7280*/  F2FP.F16.F32.PACK_AB R15, RZ, R15 ;  /* 0x0000000fff0f723e */ /* 0x000fc800000000ff */
[----:B-1-3--:R-:W-:Y:S02]  /*7290*/  PRMT R17, R15, 0x7610, R17 ;  /* 0x000076100f117816 */ /* 0x00afe40000000011 */
[----:B------:R-:W-:-:S03]  /*72a0*/  PRMT R15, R16, 0x7610, R15 ;  /* 0x00007610100f7816 */ /* 0x000fc6000000000f */
        /* <DEDUP_REMOVED lines=8> */
.L_x_196:
[----:B------:R-:W-:Y:S05]  /*7330*/  BSYNC B0 ;  /* 0x0000000000007941 */ /* 0x000fea0003800000 */
.L_x_195:
[----:B-1---5:R-:W-:Y:S01]  /*7340*/  HADD2.F32 R13, -RZ, R15.H0_H0 ;  /* 0x2000000fff0d7230 */ /* 0x022fe20000004100 */
[----:B------:R-:W-:Y:S01]  /*7350*/  ISETP.GT.AND P6, PT, R10, 0x8, PT ;  /* 0x000000080a00780c */ /* 0x000fe20003fc4270 */
        /* <DEDUP_REMOVED lines=14> */
.L_x_198:
[----:B------:R-:W-:Y:S05]  /*7440*/  BSYNC B0 ;  /* 0x0000000000007941 */ /* 0x000fea0003800000 */
.L_x_197:
        /* <DEDUP_REMOVED lines=14> */
.L_x_200:
[----:B------:R-:W-:Y:S05]  /*7530*/  BSYNC B0 ;  /* 0x0000000000007941 */ /* 0x000fea0003800000 */
.L_x_199:
        /* <DEDUP_REMOVED lines=14> */
.L_x_202:
[----:B------:R-:W-:Y:S05]  /*7620*/  BSYNC B0 ;  /* 0x0000000000007941 */ /* 0x000fea0003800000 */
.L_x_201:
        /* <DEDUP_REMOVED lines=14> */
.L_x_204:
[----:B------:R-:W-:Y:S05]  /*7710*/  BSYNC B0 ;  /* 0x0000000000007941 */ /* 0x000fea0003800000 */
.L_x_203:
[----:B-1---5:R-:W-:Y:S01]  /*7720*/  HADD2.F32 R13, -RZ, R12.H0_H0 ;  /* 0x2000000cff0d7230 */ /* 0x022fe20000004100 */
[----:B------:R-:W-:Y:S01]  /*7730*/  ISETP.GT.AND P6, PT, R10, 0x10, PT ;  /* 0x000000100a00780c */ /* 0x000fe20003fc4270 */
        /* <DEDUP_REMOVED lines=13> */
.L_x_206:
[----:B------:R-:W-:Y:S05]  /*7810*/  BSYNC B0 ;  /* 0x0000000000007941 */ /* 0x000fea0003800000 */
.L_x_205:
        /* <DEDUP_REMOVED lines=14> */
.L_x_208:
[----:B------:R-:W-:Y:S05]  /*7900*/  BSYNC B0 ;  /* 0x0000000000007941 */ /* 0x000fea0003800000 */
.L_x_207:
        /* <DEDUP_REMOVED lines=14> */
.L_x_210:
[----:B------:R-:W-:Y:S05]  /*79f0*/  BSYNC B0 ;  /* 0x0000000000007941 */ /* 0x000fea0003800000 */
.L_x_209:
        /* <DEDUP_REMOVED lines=14> */
.L_x_212:
[----:B------:R-:W-:Y:S05]  /*7ae0*/  BSYNC B0 ;  /* 0x0000000000007941 */ /* 0x000fea0003800000 */
.L_x_211:
        /* <DEDUP_REMOVED lines=15> */
.L_x_214:
[----:B------:R-:W-:Y:S05]  /*7be0*/  BSYNC B0 ;  /* 0x0000000000007941 */ /* 0x000fea0003800000 */
.L_x_213:
        /* <DEDUP_REMOVED lines=14> */
.L_x_216:
[----:B------:R-:W-:Y:S05]  /*7cd0*/  BSYNC B0 ;  /* 0x0000000000007941 */ /* 0x000fea0003800000 */
.L_x_215:
        /* <DEDUP_REMOVED lines=15> */
.L_x_218:
[----:B------:R-:W-:Y:S05]  /*7dd0*/  BSYNC B0 ;  /* 0x0000000000007941 */ /* 0x000fea0003800000 */
.L_x_217:
        /* <DEDUP_REMOVED lines=14> */
.L_x_220:
[----:B------:R-:W-:Y:S05]  /*7ec0*/  BSYNC B0 ;  /* 0x0000000000007941 */ /* 0x000fea0003800000 */
.L_x_219:
[----:B-1---5:R-:W-:Y:S01]  /*7ed0*/  HADD2.F32 R13, -RZ, R12.H0_H0 ;  /* 0x2000000cff0d7230 */ /* 0x022fe20000004100 */
[----:B------:R-:W-:Y:S01]  /*7ee0*/  ISETP.GT.AND P6, PT, R10, 0x20, PT ;  /* 0x000000200a00780c */ /* 0x000fe20003fc4270 */
[----:B------:R-:W-:Y:S03]  /*7ef0*/  BSSY B0, `(.L_x_221) ;  /* 0x000000a000007945 */ /* 0x000fe60003800000 */
[----:B------:R-:W-:-:S04]  /*7f00*/  FMUL R20, R13, R14 ;  /* 0x0000000e0d147220 */ /* 0x000fc80000400000 */
[----:B------:R-:W-:-:S05]  /*7f10*/  FFMA R20, R41, R11, R20 ;  /* 0x0000000b29147223 */ /* 0x000fca0000000014 */
[----:B------:R-:W-:-:S05]  /*7f20*/  F2FP.F16.F32.PACK_AB R20, RZ, R20 ;  /* 0x00000014ff14723e */ /* 0x000fca00000000ff */
[----:B------:R1:W-:Y:S01]  /*7f30*/  @P5 STG.E.U16 desc[UR12][R24.64], R20 ;  /* 0x0000001418005986 */ /* 0x0003e2000c10150c */
[----:B------:R-:W-:-:S13]  /*7f40*/  ISETP.GT.AND P5, PT, R0, 0xc8, P6 ;  /* 0x000000c80000780c */ /* 0x000fda00037a4270 */
[----:B-1----:R-:W-:Y:S05]  /*7f50*/  @!P5 BRA `(.L_x_222) ;  /* 0x00000000000cd947 */ /* 0x002fea0003800000 */
[----:B------:R-:W-:-:S04]  /*7f60*/  IADD3 R12, P6, R8, UR14, RZ ;  /* 0x0000000e080c7c10 */ /* 0x000fc8000ffde0ff */
[----:B------:R-:W-:-:S05]  /*7f70*/  IADD3.X R13, R9, UR4, RZ, P6, !PT ;  /* 0x00000004090d7c10 */ /* 0x000fca000b7fe4ff */
[----:B------:R1:W5:Y:S04]  /*7f80*/  LDG.E.LTC128B.U16 R12, desc[UR12][R12.64] ;  /* 0x0000000c0c0c7981 */ /* 0x000368000c1e1520 */
.L_x_222:
[----:B------:R-:W-:Y:S05]  /*7f90*/  BSYNC B0 ;  /* 0x0000000000007941 */ /* 0x000fea0003800000 */
.L_x_221:
        /* <DEDUP_REMOVED lines=12> */
.L_x_224:
[----:B------:R-:W-:Y:S05]  /*8060*/  BSYNC B0 ;  /* 0x0000000000007941 */ /* 0x000fea0003800000 */
.L_x_223:
        /* <DEDUP_REMOVED lines=15> */
.L_x_226:
[----:B------:R-:W-:Y:S05]  /*8160*/  BSYNC B0 ;  /* 0x0000000000007941 */ /* 0x000fea0003800000 */
.L_x_225:
[----:B-1---5:R-:W-:Y:S01]  /*8170*/  HADD2.F32 R13, -RZ, R12.H0_H0 ;  /* 0x2000000cff0d7230 */ /* 0x022fe20000004100 */
        /* <DEDUP_REMOVED lines=12> */
.L_x_228:
[----:B------:R-:W-:Y:S05]  /*8240*/  BSYNC B0 ;  /* 0x0000000000007941 */ /* 0x000fea0003800000 */
.L_x_227:
[----:B-1---5:R-:W-:Y:S01]  /*8250*/  HADD2.F32 R13, -RZ, R12.H0_H0 ;  /* 0x2000000cff0d7230 */ /* 0x022fe20000004100 */
[----:B------:R-:W-:Y:S01]  /*8260*/  ISETP.GT.AND P6, PT, R10, 0x28, PT ;  /* 0x000000280a00780c */ /* 0x000fe20003fc4270 */
[----:B------:R-:W-:Y:S03]  /*8270*/  BSSY B0, `(.L_x_229) ;  /* 0x000000c000007945 */ /* 0x000fe60003800000 */
[----:B------:R-:W-:Y:S01]  /*8280*/  FMUL R10, R13, R14 ;  /* 0x0000000e0d0a7220 */ /* 0x000fe20000400000 */
[----:B------:R-:W-:-:S03]  /*8290*/  ISETP.GT.AND P6, PT, R0, 0xc8, P6 ;  /* 0x000000c80000780c */ /* 0x000fc600037c4270 */
[----:B------:R-:W-:-:S05]  /*82a0*/  FFMA R10, R45, R11, R10 ;  /* 0x0000000b2d0a7223 */ /* 0x000fca000000000a */
[----:B------:R-:W-:-:S04]  /*82b0*/  F2FP.F16.F32.PACK_AB R10, RZ, R10 ;  /* 0x0000000aff0a723e */ /* 0x000fc800000000ff */
[----:B------:R-:W-:Y:S02]  /*82c0*/  PRMT R13, R10, 0x7610, R13 ;  /* 0x000076100a0d7816 */ /* 0x000fe4000000000d */
[----:B------:R-:W-:-:S03]  /*82d0*/  PRMT R10, R12, 0x7610, R10 ;  /* 0x000076100c0a7816 */ /* 0x000fc6000000000a */
[----:B------:R1:W-:Y:S01]  /*82e0*/  @P5 STG.E.U16 desc[UR12][R18.64], R13 ;  /* 0x0000000d12005986 */ /* 0x0003e2000c10150c */
[----:B------:R-:W-:Y:S05]  /*82f0*/  @!P6 BRA `(.L_x_230) ;  /* 0x00000000000ce947 */ /* 0x000fea0003800000 */
[----:B------:R-:W-:-:S04]  /*8300*/  IADD3 R12, P5, R8, UR10, RZ ;  /* 0x0000000a080c7c10 */ /* 0x000fc8000ffbe0ff */
[----:B-1----:R-:W-:-:S05]  /*8310*/  IADD3.X R13, R9, UR4, RZ, P5, !PT ;  /* 0x00000004090d7c10 */ /* 0x002fca000affe4ff */
[----:B------:R3:W5:Y:S04]  /*8320*/  LDG.E.LTC128B.U16 R10, desc[UR12][R12.64] ;  /* 0x0000000c0c0a7981 */ /* 0x000768000c1e1520 */
.L_x_230:
[----:B------:R-:W-:Y:S05]  /*8330*/  BSYNC B0 ;  /* 0x0000000000007941 */ /* 0x000fea0003800000 */
.L_x_229:
[----:B-1-3-5:R-:W-:Y:S01]  /*8340*/  HADD2.F32 R13, -RZ, R10.H0_H0 ;  /* 0x2000000aff0d7230 */ /* 0x02afe20000004100 */
[----:B------:R-:W-:Y:S01]  /*8350*/  IADD3 R12, P5, R6, R101, RZ ;  /* 0x00000065060c7210 */ /* 0x000fe20007fbe0ff */
[----:B------:R-:W-:Y:S01]  /*8360*/  BSSY B0, `(.L_x_231) ;  /* 0x000000b000007945 */ /* 0x000fe20003800000 */
[----:B------:R-:W-:Y:S02]  /*8370*/  ISETP.GT.AND P4, PT, R0, 0xc8, P4 ;  /* 0x000000c80000780c */ /* 0x000fe40002784270 */
[----:B------:R-:W-:-:S04]  /*8380*/  FMUL R13, R13, R14 ;  /* 0x0000000e0d0d7220 */ /* 0x000fc80000400000 */
[----:B------:R-:W-:-:S05]  /*8390*/  FFMA R13, R46, R11, R13 ;  /* 0x0000000b2e0d7223 */ /* 0x000fca000000000d */
[----:B------:R-:W-:Y:S01]  /*83a0*/  F2FP.F16.F32.PACK_AB R15, RZ, R13 ;  /* 0x0000000dff0f723e */ /* 0x000fe200000000ff */
[----:B------:R-:W-:-:S05]  /*83b0*/  IMAD.X R13, R7, 0x1, R21, P5 ;  /* 0x00000001070d7824 */ /* 0x000fca00028e0615 */
[----:B------:R1:W-:Y:S01]  /*83c0*/  @P6 STG.E.U16 desc[UR12][R12.64], R15 ;  /* 0x0000000f0c006986 */ /* 0x0003e2000c10150c */
[----:B------:R-:W-:Y:S05]  /*83d0*/  @!P4 BRA `(.L_x_232) ;  /* 0x00000000000cc947 */ /* 0x000fea0003800000 */
[----:B-1----:R-:W-:-:S04]  /*83e0*/  IADD3 R12, P5, R8, UR9, RZ ;  /* 0x00000009080c7c10 */ /* 0x002fc8000ffbe0ff */
[----:B------:R-:W-:-:S05]  /*83f0*/  IADD3.X R13, R9, UR4, RZ, P5, !PT ;  /* 0x00000004090d7c10 */ /* 0x000fca000affe4ff */
[----:B------:R3:W5:Y:S04]  /*8400*/  LDG.E.LTC128B.U16 R10, desc[UR12][R12.64] ;  /* 0x0000000c0c0a7981 */ /* 0x000768000c1e1520 */
.L_x_232:
[----:B------:R-:W-:Y:S05]  /*8410*/  BSYNC B0 ;  /* 0x0000000000007941 */ /* 0x000fea0003800000 */
.L_x_231:
[----:B-1-3-5:R-:W-:Y:S01]  /*8420*/  HADD2.F32 R13, -RZ, R10.H0_H0 ;  /* 0x2000000aff0d7230 */ /* 0x02afe20000004100 */
[----:B------:R-:W-:Y:S01]  /*8430*/  ISETP.GT.AND P5, PT, R0, 0xc0, P3 ;  /* 0x000000c00000780c */ /* 0x000fe20001fa4270 */
[----:B------:R-:W-:Y:S03]  /*8440*/  BSSY B0, `(.L_x_233) ;  /* 0x000000b000007945 */ /* 0x000fe60003800000 */
[----:B------:R-:W-:-:S04]  /*8450*/  FMUL R12, R13, R14 ;  /* 0x0000000e0d0c7220 */ /* 0x000fc80000400000 */
[----:B------:R-:W-:Y:S01]  /*8460*/  FFMA R47, R47, R11, R12 ;  /* 0x0000000b2f2f7223 */ /* 0x000fe2000000000c */
[----:B------:R-:W-:-:S04]  /*8470*/  IADD3 R12, P6, R6, R103, RZ ;  /* 0x00000067060c7210 */ /* 0x000fc80007fde0ff */
[----:B------:R-:W-:Y:S01]  /*8480*/  F2FP.F16.F32.PACK_AB R47, RZ, R47 ;  /* 0x0000002fff2f723e */ /* 0x000fe200000000ff */
[----:B------:R-:W-:-:S05]  /*8490*/  IMAD.X R13, R7, 0x1, R21, P6 ;  /* 0x00000001070d7824 */ /* 0x000fca00030e0615 */
[----:B------:R1:W-:Y:S01]  /*84a0*/  @P4 STG.E.U16 desc[UR12][R12.64], R47 ;  /* 0x0000002f0c004986 */ /* 0x0003e2000c10150c */
[----:B------:R-:W-:Y:S05]  /*84b0*/  @!P5 BRA `(.L_x_234) ;  /* 0x00000000000cd947 */ /* 0x000fea0003800000 */
[----:B-1----:R-:W-:-:S04]  /*84c0*/  IADD3 R12, P4, R4, UR8, RZ ;  /* 0x00000008040c7c10 */ /* 0x002fc8000ff9e0ff */
[----:B------:R-:W-:-:S05]  /*84d0*/  IADD3.X R13, R5, UR4, RZ, P4, !PT ;  /* 0x00000004050d7c10 */ /* 0x000fca000a7fe4ff */
[----:B------:R3:W5:Y:S04]  /*84e0*/  LDG.E.LTC128B.U16 R10, desc[UR12][R12.64] ;  /* 0x0000000c0c0a7981 */ /* 0x000768000c1e1520 */
.L_x_234:
[----:B------:R-:W-:Y:S05]  /*84f0*/  BSYNC B0 ;  /* 0x0000000000007941 */ /* 0x000fea0003800000 */
.L_x_233:
        /* <DEDUP_REMOVED lines=13> */
.L_x_236:
[----:B------:R-:W-:Y:S05]  /*85d0*/  BSYNC B0 ;  /* 0x0000000000007941 */ /* 0x000fea0003800000 */
.L_x_235:
        /* <DEDUP_REMOVED lines=13> */
.L_x_238:
[----:B------:R-:W-:Y:S05]  /*86b0*/  BSYNC B0 ;  /* 0x0000000000007941 */ /* 0x000fea0003800000 */
.L_x_237:
        /* <DEDUP_REMOVED lines=13> */
.L_x_240:
[----:B------:R-:W-:Y:S05]  /*8790*/  BSYNC B0 ;  /* 0x0000000000007941 */ /* 0x000fea0003800000 */
.L_x_239:
        /* <DEDUP_REMOVED lines=13> */
.L_x_242:
[----:B------:R-:W-:Y:S05]  /*8870*/  BSYNC B0 ;  /* 0x0000000000007941 */ /* 0x000fea0003800000 */
.L_x_241:
[----:B-1-3-5:R-:W-:Y:S01]  /*8880*/  HADD2.F32 R13, -RZ, R10.H0_H0 ;  /* 0x2000000aff0d7230 */ /* 0x02afe20000004100 */
[----:B------:R-:W-:Y:S01]  /*8890*/  IADD3 R12, P4, R2, R109, RZ ;  /* 0x0000006d020c7210 */ /* 0x000fe20007f9e0ff */
[----:B------:R-:W-:Y:S01]  /*88a0*/  BSSY B0, `(.L_x_243) ;  /* 0x000000b000007945 */ /* 0x000fe20003800000 */
[----:B------:R-:W-:Y:S02]  /*88b0*/  ISETP.GT.AND P2, PT, R0, 0xc0, P0 ;  /* 0x000000c00000780c */ /* 0x000fe40000744270 */
[----:B------:R-:W-:-:S04]  /*88c0*/  FMUL R13, R13, R14 ;  /* 0x0000000e0d0d7220 */ /* 0x000fc80000400000 */
[----:B------:R-:W-:-:S05]  /*88d0*/  FFMA R13, R52, R11, R13 ;  /* 0x0000000b340d7223 */ /* 0x000fca000000000d */
[----:B------:R-:W-:Y:S01]  /*88e0*/  F2FP.F16.F32.PACK_AB R15, RZ, R13 ;  /* 0x0000000dff0f723e */ /* 0x000fe200000000ff */
[----:B------:R-:W-:Y:S01]  /*88f0*/  IMAD.X R13, R3, 0x1, R21, P4 ;  /* 0x00000001030d7824 */ /* 0x000fe200020e0615 */
[----:B--2---:R-:W-:-:S04]  /*8900*/  IADD3 R4, P4, R4, UR5, RZ ;  /* 0x0000000504047c10 */ /* 0x004fc8000ff9e0ff */
[----:B------:R1:W-:Y:S01]  /*8910*/  @P3 STG.E.U16 desc[UR12][R12.64], R15 ;  /* 0x0000000f0c003986 */ /* 0x0003e2000c10150c */
[----:B------:R-:W-:Y:S01]  /*8920*/  IADD3.X R5, R5, UR4, RZ, P4, !PT ;  /* 0x0000000405057c10 */ /* 0x000fe2000a7fe4ff */
[----:B------:R-:W-:Y:S07]  /*8930*/  @!P2 BRA `(.L_x_244) ;  /* 0x000000000004a947 */ /* 0x000fee0003800000 */
[----:B------:R2:W5:Y:S02]  /*8940*/  LDG.E.LTC128B.U16 R10, desc[UR12][R4.64] ;  /* 0x0000000c040a7981 */ /* 0x000564000c1e1520 */
.L_x_244:
[----:B------:R-:W-:Y:S05]  /*8950*/  BSYNC B0 ;  /* 0x0000000000007941 */ /* 0x000fea0003800000 */
.L_x_243:
[----:B--2--5:R-:W-:Y:S01]  /*8960*/  HADD2.F32 R5, -RZ, R10.H0_H0 ;  /* 0x2000000aff057230 */ /* 0x024fe20000004100 */
[----:B------:R-:W-:Y:S01]  /*8970*/  IADD3 R2, P3, R2, R111, RZ ;  /* 0x0000006f02027210 */ /* 0x000fe20007f7e0ff */
[----:B------:R-:W-:Y:S01]  /*8980*/  BSSY B0, `(.L_x_245) ;  /* 0x000000b000007945 */ /* 0x000fe20003800000 */
[----:B------:R-:W-:Y:S02]  /*8990*/  ISETP.GT.AND P1, PT, R0, 0xc8, P1 ;  /* 0x000000c80000780c */ /* 0x000fe40000f24270 */
[----:B------:R-:W-:Y:S01]  /*89a0*/  FMUL R4, R5, R14 ;  /* 0x0000000e05047220 */ /* 0x000fe20000400000 */
[----:B------:R-:W-:-:S03]  /*89b0*/  IMAD.X R3, R3, 0x1, R21, P3 ;  /* 0x0000000103037824 */ /* 0x000fc600018e0615 */
[----:B------:R-:W-:-:S05]  /*89c0*/  FFMA R4, R53, R11, R4 ;  /* 0x0000000b35047223 */ /* 0x000fca0000000004 */
[----:B------:R-:W-:-:S05]  /*89d0*/  F2FP.F16.F32.PACK_AB R4, RZ, R4 ;  /* 0x00000004ff04723e */ /* 0x000fca00000000ff */
[----:B------:R2:W-:Y:S01]  /*89e0*/  @P2 STG.E.U16 desc[UR12][R2.64], R4 ;  /* 0x0000000402002986 */ /* 0x0005e2000c10150c */
[----:B------:R-:W-:Y:S05]  /*89f0*/  @!P1 BRA `(.L_x_246) ;  /* 0x00000000000c9947 */ /* 0x000fea0003800000 */
[----:B--2---:R-:W-:-:S04]  /*8a00*/  IADD3 R2, P2, R8, UR6, RZ ;  /* 0x0000000608027c10 */ /* 0x004fc8000ff5e0ff */
[----:B------:R-:W-:-:S05]  /*8a10*/  IADD3.X R3, R9, UR4, RZ, P2, !PT ;  /* 0x0000000409037c10 */ /* 0x000fca00097fe4ff */
[----:B------:R3:W5:Y:S04]  /*8a20*/  LDG.E.LTC128B.U16 R10, desc[UR12][R2.64] ;  /* 0x0000000c020a7981 */ /* 0x000768000c1e1520 */
.L_x_246:
[----:B------:R-:W-:Y:S05]  /*8a30*/  BSYNC B0 ;  /* 0x0000000000007941 */ /* 0x000fea0003800000 */
.L_x_245:
[----:B--23-5:R-:W-:Y:S01]  /*8a40*/  HADD2.F32 R3, -RZ, R10.H0_H0 ;  /* 0x2000000aff037230 */ /* 0x02cfe20000004100 */
[----:B------:R-:W-:Y:S01]  /*8a50*/  IADD3 R2, P2, R6, R109, RZ ;  /* 0x0000006d06027210 */ /* 0x000fe20007f5e0ff */
[----:B------:R-:W-:Y:S01]  /*8a60*/  BSSY B0, `(.L_x_247) ;  /* 0x000000c000007945 */ /* 0x000fe20003800000 */
[----:B------:R-:W-:Y:S02]  /*8a70*/  ISETP.GT.AND P0, PT, R0, 0xc8, P0 ;  /* 0x000000c80000780c */ /* 0x000fe40000704270 */
[----:B------:R-:W-:-:S04]  /*8a80*/  FMUL R3, R3, R14 ;  /* 0x0000000e03037220 */ /* 0x000fc80000400000 */
[----:B------:R-:W-:-:S05]  /*8a90*/  FFMA R3, R54, R11, R3 ;  /* 0x0000000b36037223 */ /* 0x000fca0000000003 */
[----:B------:R-:W-:Y:S01]  /*8aa0*/  F2FP.F16.F32.PACK_AB R5, RZ, R3 ;  /* 0x00000003ff05723e */ /* 0x000fe200000000ff */
[----:B------:R-:W-:Y:S01]  /*8ab0*/  IMAD.X R3, R7, 0x1, R21, P2 ;  /* 0x0000000107037824 */ /* 0x000fe200010e0615 */
[----:B------:R-:W-:Y:S02]  /*8ac0*/  IADD3 R4, P2, R8, UR5, RZ ;  /* 0x0000000508047c10 */ /* 0x000fe4000ff5e0ff */
[----:B------:R-:W-:Y:S02]  /*8ad0*/  PRMT R0, R5, 0x7610, R0 ;  /* 0x0000761005007816 */ /* 0x000fe40000000000 */
[----:B------:R-:W-:-:S03]  /*8ae0*/  IADD3.X R5, R9, UR4, RZ, P2, !PT ;  /* 0x0000000409057c10 */ /* 0x000fc600097fe4ff */
[----:B------:R2:W-:Y:S01]  /*8af0*/  @P1 STG.E.U16 desc[UR12][R2.64], R0 ;  /* 0x0000000002001986 */ /* 0x0005e2000c10150c */
[----:B------:R-:W-:Y:S05]  /*8b00*/  @!P0 BRA `(.L_x_248) ;  /* 0x0000000000048947 */ /* 0x000fea0003800000 */
[----:B------:R3:W5:Y:S02]  /*8b10*/  LDG.E.LTC128B.U16 R10, desc[UR12][R4.64] ;  /* 0x0000000c040a7981 */ /* 0x000764000c1e1520 */
.L_x_248:
[----:B------:R-:W-:Y:S05]  /*8b20*/  BSYNC B0 ;  /* 0x0000000000007941 */ /* 0x000fea0003800000 */
.L_x_247:
[----:B--2--5:R-:W-:Y:S01]  /*8b30*/  HADD2.F32 R3, -RZ, R10.H0_H0 ;  /* 0x2000000aff037230 */ /* 0x024fe20000004100 */
[----:B------:R-:W-:-:S04]  /*8b40*/  IADD3 R2, P1, R6, R111, RZ ;  /* 0x0000006f06027210 */ /* 0x000fc80007f3e0ff */
[----:B------:R-:W-:-:S04]  /*8b50*/  FMUL R14, R3, R14 ;  /* 0x0000000e030e7220 */ /* 0x000fc80000400000 */
[----:B------:R-:W-:Y:S01]  /*8b60*/  FFMA R14, R55, R11, R14 ;  /* 0x0000000b370e7223 */ /* 0x000fe2000000000e */
[----:B------:R-:W-:Y:S06]  /*8b70*/  @!P0 EXIT ;  /* 0x000000000000894d */ /* 0x000fec0003800000 */
[----:B------:R-:W-:Y:S01]  /*8b80*/  F2FP.F16.F32.PACK_AB R14, RZ, R14 ;  /* 0x0000000eff0e723e */ /* 0x000fe200000000ff */
[----:B------:R-:W-:-:S05]  /*8b90*/  IMAD.X R3, R7, 0x1, R21, P1 ;  /* 0x0000000107037824 */ /* 0x000fca00008e0615 */
[----:B------:R-:W-:Y:S01]  /*8ba0*/  STG.E.U16 desc[UR12][R2.64], R14 ;  /* 0x0000000e02007986 */ /* 0x000fe2000c10150c */
[----:B------:R-:W-:Y:S05]  /*8bb0*/  EXIT ;  /* 0x000000000000794d */ /* 0x000fea0003800000 */
.L_x_28:
[----:B------:R-:W-:Y:S01]  /*8bc0*/  ULDC.64 UR4, c[0x0][0x650] ;  /* 0x0001940000047ab9 */ /* 0x000fe20000000a00 */
[-C--:B------:R-:W-:Y:S01]  /*8bd0*/  FMUL R120, R120, R11.reuse ;  /* 0x0000000b78787220 */ /* 0x080fe20000400000 */
[----:B------:R-:W-:Y:S01]  /*8be0*/  LEA R2, P1, R18, UR4, 0x1 ;  /* 0x0000000412027c11 */ /* 0x000fe2000f8208ff */
[-C--:B------:R-:W-:Y:S01]  /*8bf0*/  FMUL R121, R121, R11.reuse ;  /* 0x0000000b79797220 */ /* 0x080fe20000400000 */
[----:B------:R-:W-:Y:S01]  /*8c00*/  ISETP.GT.AND P4, PT, R10, 0x1, PT ;  /* 0x000000010a00780c */ /* 0x000fe20003f84270 */
[-C--:B------:R-:W-:Y:S01]  /*8c10*/  FMUL R122, R122, R11.reuse ;  /* 0x0000000b7a7a7220 */ /* 0x080fe20000400000 */
[----:B------:R-:W-:Y:S01]  /*8c20*/  F2FP.F16.F32.PACK_AB R120, RZ, R120 ;  /* 0x00000078ff78723e */ /* 0x000fe200000000ff */
[-C--:B------:R-:W-:Y:S01]  /*8c30*/  FMUL R123, R123, R11.reuse ;  /* 0x0000000b7b7b7220 */ /* 0x080fe20000400000 */
[----:B------:R-:W-:Y:S01]  /*8c40*/  LEA.HI.X R3, R18, UR5, R21, 0x1, P1 ;  /* 0x0000000512037c11 */ /* 0x000fe200088f0c15 */
[-C--:B------:R-:W-:Y:S01]  /*8c50*/  FMUL R124, R124, R11.reuse ;  /* 0x0000000b7c7c7220 */ /* 0x080fe20000400000 */
[----:B------:R-:W-:Y:S01]  /*8c60*/  ISETP.GT.AND P2, PT, R10, RZ, PT ;  /* 0x000000ff0a00720c */ /* 0x000fe20003f44270 */
[-C--:B------:R-:W-:Y:S01]  /*8c70*/  FMUL R125, R125, R11.reuse ;  /* 0x0000000b7d7d7220 */ /* 0x080fe20000400000 */
[C---:B------:R-:W-:Y:S01]  /*8c80*/  ISETP.GT.AND P1, PT, R0.reuse, RZ, P4 ;  /* 0x000000ff0000720c */ /* 0x040fe20002724270 */
[----:B------:R-:W-:Y:S01]  /*8c90*/  @P0 STG.E.U16 desc[UR12][R2.64], R120 ;  /* 0x0000007802000986 */ /* 0x000fe2000c10150c */
[----:B------:R-:W-:Y:S01]  /*8ca0*/  ISETP.GT.AND P2, PT, R0, 0x8, P2 ;  /* 0x000000080000780c */ /* 0x000fe20001744270 */
[-C--:B------:R-:W-:Y:S01]  /*8cb0*/  FMUL R126, R126, R11.reuse ;  /* 0x0000000b7e7e7220 */ /* 0x080fe20000400000 */
[----:B------:R-:W-:Y:S01]  /*8cc0*/  ISETP.GT.AND P0, PT, R0, 0x8, P4 ;  /* 0x000000080000780c */ /* 0x000fe20002704270 */
[-C--:B------:R-:W-:Y:S01]  /*8cd0*/  FMUL R127, R127, R11.reuse ;  /* 0x0000000b7f7f7220 */ /* 0x080fe20000400000 */
[----:B------:R-:W-:Y:S01]  /*8ce0*/  SHF.L.U64.HI R15, R16, 0x1, R15 ;  /* 0x00000001100f7819 */ /* 0x000fe2000001020f */
[-C--:B------:R-:W-:Y:S01]  /*8cf0*/  FMUL R128, R128, R11.reuse ;  /* 0x0000000b80807220 */ /* 0x080fe20000400000 */
[----:B------:R-:W-:Y:S01]  /*8d00*/  LEA R4, P3, R16, R2, 0x1 ;  /* 0x0000000210047211 */ /* 0x000fe200078608ff */
[----:B------:R-:W-:Y:S01]  /*8d10*/  FMUL R129, R129, R11 ;  /* 0x0000000b81817220 */ /* 0x000fe20000400000 */
[----:B------:R-:W-:Y:S01]  /*8d20*/  F2FP.F16.F32.PACK_AB R121, RZ, R121 ;  /* 0x00000079ff79723e */ /* 0x000fe200000000ff */
[----:B------:R-:W-:Y:S01]  /*8d30*/  FMUL R130, R130, R11 ;  /* 0x0000000b82827220 */ /* 0x000fe20000400000 */
[----:B------:R-:W-:Y:S01]  /*8d40*/  F2FP.F16.F32.PACK_AB R122, RZ, R122 ;  /* 0x0000007aff7a723e */ /* 0x000fe200000000ff */
[----:B------:R-:W-:Y:S01]  /*8d50*/  IMAD.X R5, R15, 0x1, R3, P3 ;  /* 0x000000010f057824 */ /* 0x000fe200018e0603 */
[----:B------:R-:W-:Y:S01]  /*8d60*/  F2FP.F16.F32.PACK_AB R123, RZ, R123 ;  /* 0x0000007bff7b723e */ /* 0x000fe200000000ff */
[----:B------:R-:W-:Y:S01]  /*8d70*/  @P1 STG.E.U16 desc[UR12][R2.64+0x2], R121 ;  /* 0x0000027902001986 */ /* 0x000fe2000c10150c */
[C---:B------:R-:W-:Y:S01]  /*8d80*/  ISETP.GT.AND P5, PT, R10.reuse, 0x8, PT ;  /* 0x000000080a00780c */ /* 0x040fe20003fa4270 */
[-C--:B------:R-:W-:Y:S01]  /*8d90*/  FMUL R131, R131, R11.reuse ;  /* 0x0000000b83837220 */ /* 0x080fe20000400000 */
[----:B------:R-:W-:Y:S01]  /*8da0*/  ISETP.GT.AND P4, PT, R10, 0x9, PT ;  /* 0x000000090a00780c */ /* 0x000fe20003f84270 */
[----:B------:R-:W-:Y:S01]  /*8db0*/  @P2 STG.E.U16 desc[UR12][R4.64], R122 ;  /* 0x0000007a04002986 */ /* 0x000fe2000c10150c */
[----:B------:R-:W-:Y:S01]  /*8dc0*/  ISETP.GT.AND P1, PT, R0, RZ, P5 ;  /* 0x000000ff0000720c */ /* 0x000fe20002f24270 */
[----:B------:R-:W-:Y:S01]  /*8dd0*/  IMAD.SHL.U32 R9, R12, 0x80, RZ ;  /* 0x000000800c097824 */ /* 0x000fe200078e00ff */
[C---:B------:R-:W-:Y:S01]  /*8de0*/  ISETP.GT.AND P2, PT, R0.reuse, RZ, P4 ;  /* 0x000000ff0000720c */ /* 0x040fe20002744270 */
[----:B------:R-:W-:Y:S01]  /*8df0*/  @P0 STG.E.U16 desc[UR12][R4.64+0x2], R123 ;  /* 0x0000027b04000986 */ /* 0x000fe2000c10150c */
[----:B------:R-:W-:Y:S01]  /*8e00*/  ISETP.GT.AND P0, PT, R0, 0x8, P5 ;  /* 0x000000080000780c */ /* 0x000fe20002f04270 */
[-C--:B------:R-:W-:Y:S01]  /*8e10*/  FMUL R132, R132, R11.reuse ;  /* 0x0000000b84847220 */ /* 0x080fe20000400000 */
[----:B------:R-:W-:Y:S01]  /*8e20*/  F2FP.F16.F32.PACK_AB R124, RZ, R124 ;  /* 0x0000007cff7c723e */ /* 0x000fe200000000ff */
[----:B------:R-:W-:Y:S01]  /*8e30*/  FMUL R133, R133, R11 ;  /* 0x0000000b85857220 */ /* 0x000fe20000400000 */
[----:B------:R-:W-:Y:S01]  /*8e40*/  F2FP.F16.F32.PACK_AB R125, RZ, R125 ;  /* 0x0000007dff7d723e */ /* 0x000fe200000000ff */
[-C--:B------:R-:W-:Y:S01]  /*8e50*/  FMUL R134, R134, R11.reuse ;  /* 0x0000000b86867220 */ /* 0x080fe20000400000 */
[----:B------:R-:W-:Y:S01]  /*8e60*/  F2FP.F16.F32.PACK_AB R126, RZ, R126 ;  /* 0x0000007eff7e723e */ /* 0x000fe200000000ff */
[-C--:B------:R-:W-:Y:S01]  /*8e70*/  FMUL R135, R135, R11.reuse ;  /* 0x0000000b87877220 */ /* 0x080fe20000400000 */
[----:B------:R-:W-:Y:S01]  /*8e80*/  ISETP.GT.AND P3, PT, R10, 0x10, PT ;  /* 0x000000100a00780c */ /* 0x000fe20003f64270 */
[----:B------:R-:W-:Y:S01]  /*8e90*/  @P1 STG.E.U16 desc[UR12][R2.64+0x10], R124 ;  /* 0x0000107c02001986 */ /* 0x000fe2000c10150c */
[----:B------:R-:W-:Y:S01]  /*8ea0*/  ISETP.GT.AND P1, PT, R0, 0x8, P4 ;  /* 0x000000080000780c */ /* 0x000fe20002724270 */
[----:B------:R-:W-:Y:S01]  /*8eb0*/  FMUL R136, R136, R11 ;  /* 0x0000000b88887220 */ /* 0x000fe20000400000 */
[----:B------:R-:W-:Y:S01]  /*8ec0*/  F2FP.F16.F32.PACK_AB R127, RZ, R127 ;  /* 0x0000007fff7f723e */ /* 0x000fe200000000ff */
[----:B------:R-:W-:Y:S01]  /*8ed0*/  @P2 STG.E.U16 desc[UR12][R2.64+0x12], R125 ;  /* 0x0000127d02002986 */ /* 0x000fe2000c10150c */
[----:B------:R-:W-:Y:S01]  /*8ee0*/  F2FP.F16.F32.PACK_AB R128, RZ, R128 ;  /* 0x00000080ff80723e */ /* 0x000fe200000000ff */
[-C--:B------:R-:W-:Y:S01]  /*8ef0*/  FMUL R137, R137, R11.reuse ;  /* 0x0000000b89897220 */ /* 0x080fe20000400000 */
[----:B------:R-:W-:Y:S01]  /*8f00*/  ISETP.GT.AND P2, PT, R10, 0x11, PT ;  /* 0x000000110a00780c */ /* 0x000fe20003f44270 */
[----:B------:R-:W-:Y:S01]  /*8f10*/  @P0 STG.E.U16 desc[UR12][R4.64+0x10], R126 ;  /* 0x0000107e04000986 */ /* 0x000fe2000c10150c */
[----:B------:R-:W-:Y:S01]  /*8f20*/  ISETP.GT.AND P0, PT, R0, RZ, P3 ;  /* 0x000000ff0000720c */ /* 0x000fe20001f04270 */
[----:B------:R-:W-:Y:S01]  /*8f30*/  FMUL R138, R138, R11 ;  /* 0x0000000b8a8a7220 */ /* 0x000fe20000400000 */
[----:B------:R-:W-:Y:S01]  /*8f40*/  F2FP.F16.F32.PACK_AB R129, RZ, R129 ;  /* 0x00000081ff81723e */ /* 0x000fe200000000ff */
[----:B------:R-:W-:Y:S01]  /*8f50*/  FMUL R139, R139, R11 ;  /* 0x0000000b8b8b7220 */ /* 0x000fe20000400000 */
[----:B------:R-:W-:Y:S01]  /*8f60*/  F2FP.F16.F32.PACK_AB R130, RZ, R130 ;  /* 0x00000082ff82723e */ /* 0x000fe200000000ff */
[----:B------:R-:W-:Y:S01]  /*8f70*/  @P1 STG.E.U16 desc[UR12][R4.64+0x12], R127 ;  /* 0x0000127f04001986 */ /* 0x000fe2000c10150c */
[----:B------:R-:W-:Y:S01]  /*8f80*/  F2FP.F16.F32.PACK_AB R131, RZ, R131 ;  /* 0x00000083ff83723e */ /* 0x000fe200000000ff */
[-C--:B------:R-:W-:Y:S01]  /*8f90*/  FMUL R140, R140, R11.reuse ;  /* 0x0000000b8c8c7220 */ /* 0x080fe20000400000 */
[----:B------:R-:W-:Y:S01]  /*8fa0*/  SHF.L.U64.HI R13, R12, 0x7, R13 ;  /* 0x000000070c0d7819 */ /* 0x000fe2000001020d */
[-C--:B------:R-:W-:Y:S01]  /*8fb0*/  FMUL R141, R141, R11.reuse ;  /* 0x0000000b8d8d7220 */ /* 0x080fe20000400000 */
[----:B------:R-:W-:Y:S01]  /*8fc0*/  LOP3.LUT R15, R9, 0x2, RZ, 0xfc, !PT ;  /* 0x00000002090f7812 */ /* 0x000fe200078efcff */
[-C--:B------:R-:W-:Y:S01]  /*8fd0*/  FMUL R142, R142, R11.reuse ;  /* 0x0000000b8e8e7220 */ /* 0x080fe20000400000 */
[----:B------:R-:W-:Y:S01]  /*8fe0*/  F2FP.F16.F32.PACK_AB R132, RZ, R132 ;  /* 0x00000084ff84723e */ /* 0x000fe200000000ff */
[----:B------:R0:W-:Y:S01]  /*8ff0*/  @P0 STG.E.U16 desc[UR12][R2.64+0x20], R128 ;  /* 0x0000208002000986 */ /* 0x0001e2000c10150c */
[----:B------:R-:W-:Y:S01]  /*9000*/  ISETP.GT.AND P0, PT, R0, RZ, P2 ;  /* 0x000000ff0000720c */ /* 0x000fe20001704270 */
[-C--:B------:R-:W-:Y:S01]  /*9010*/  FMUL R143, R143, R11.reuse ;  /* 0x0000000b8f8f7220 */ /* 0x080fe20000400000 */
[----:B------:R-:W-:Y:S01]  /*9020*/  ISETP.GT.AND P1, PT, R10, 0x19, PT ;  /* 0x000000190a00780c */ /* 0x000fe20003f24270 */
[----:B------:R-:W-:Y:S01]  /*9030*/  FMUL R144, R144, R11 ;  /* 0x0000000b90907220 */ /* 0x000fe20000400000 */
[----:B------:R-:W-:Y:S01]  /*9040*/  F2FP.F16.F32.PACK_AB R133, RZ, R133 ;  /* 0x00000085ff85723e */ /* 0x000fe200000000ff */
[-C--:B------:R-:W-:Y:S01]  /*9050*/  FMUL R145, R145, R11.reuse ;  /* 0x0000000b91917220 */ /* 0x080fe20000400000 */
[----:B------:R-:W-:Y:S01]  /*9060*/  F2FP.F16.F32.PACK_AB R134, RZ, R134 ;  /* 0x00000086ff86723e */ /* 0x000fe200000000ff */
[----:B------:R-:W-:Y:S01]  /*9070*/  FMUL R146, R146, R11 ;  /* 0x0000000b92927220 */ /* 0x000fe20000400000 */
[----:B------:R-:W-:Y:S01]  /*9080*/  F2FP.F16.F32.PACK_AB R135, RZ, R135 ;  /* 0x00000087ff87723e */ /* 0x000fe200000000ff */
[-C--:B------:R-:W-:Y:S01]  /*9090*/  FMUL R147, R147, R11.reuse ;  /* 0x0000000b93937220 */ /* 0x080fe20000400000 */
[----:B------:R-:W-:Y:S01]  /*90a0*/  F2FP.F16.F32.PACK_AB R136, RZ, R136 ;  /* 0x00000088ff88723e */ /* 0x000fe200000000ff */
[----:B------:R-:W-:Y:S01]  /*90b0*/  FMUL R148, R148, R11 ;  /* 0x0000000b94947220 */ /* 0x000fe20000400000 */
[----:B------:R-:W-:Y:S01]  /*90c0*/  F2FP.F16.F32.PACK_AB R137, RZ, R137 ;  /* 0x00000089ff89723e */ /* 0x000fe200000000ff */
[----:B------:R1:W-:Y:S01]  /*90d0*/  @P0 STG.E.U16 desc[UR12][R2.64+0x22], R129 ;  /* 0x0000228102000986 */ /* 0x0003e2000c10150c */
[----:B------:R-:W-:Y:S01]  /*90e0*/  ISETP.GT.AND P0, PT, R0, 0x8, P3 ;  /* 0x000000080000780c */ /* 0x000fe20001f04270 */
[-C--:B------:R-:W-:Y:S01]  /*90f0*/  FMUL R149, R149, R11.reuse ;  /* 0x0000000b95957220 */ /* 0x080fe20000400000 */
[----:B------:R-:W-:Y:S01]  /*9100*/  F2FP.F16.F32.PACK_AB R138, RZ, R138 ;  /* 0x0000008aff8a723e */ /* 0x000fe200000000ff */
[----:B------:R-:W-:Y:S01]  /*9110*/  FMUL R150, R150, R11 ;  /* 0x0000000b96967220 */ /* 0x000fe20000400000 */
[----:B------:R-:W-:Y:S01]  /*9120*/  F2FP.F16.F32.PACK_AB R139, RZ, R139 ;  /* 0x0000008bff8b723e */ /* 0x000fe200000000ff */
[-C--:B------:R-:W-:Y:S01]  /*9130*/  FMUL R151, R151, R11.reuse ;  /* 0x0000000b97977220 */ /* 0x080fe20000400000 */
[----:B------:R-:W-:Y:S01]  /*9140*/  ISETP.GT.AND P5, PT, R10, 0x28, PT ;  /* 0x000000280a00780c */ /* 0x000fe20003fa4270 */
[-C--:B------:R-:W-:Y:S01]  /*9150*/  FMUL R88, R88, R11.reuse ;  /* 0x0000000b58587220 */ /* 0x080fe20000400000 */
[----:B------:R-:W-:Y:S01]  /*9160*/  F2FP.F16.F32.PACK_AB R140, RZ, R140 ;  /* 0x0000008cff8c723e */ /* 0x000fe200000000ff */
[-C--:B------:R-:W-:Y:S01]  /*9170*/  FMUL R89, R89, R11.reuse ;  /* 0x0000000b59597220 */ /* 0x080fe20000400000 */
[----:B------:R-:W-:Y:S01]  /*9180*/  ISETP.GT.AND P4, PT, R10, 0x29, PT ;  /* 0x000000290a00780c */ /* 0x000fe20003f84270 */
[----:B------:R-:W-:Y:S01]  /*9190*/  FMUL R90, R90, R11 ;  /* 0x0000000b5a5a7220 */ /* 0x000fe20000400000 */
[----:B------:R-:W-:Y:S01]  /*91a0*/  F2FP.F16.F32.PACK_AB R141, RZ, R141 ;  /* 0x0000008dff8d723e */ /* 0x000fe200000000ff */
[----:B------:R-:W-:Y:S01]  /*91b0*/  @P0 STG.E.U16 desc[UR12][R4.64+0x20], R130 ;  /* 0x0000208204000986 */ /* 0x000fe2000c10150c */
[----:B------:R-:W-:Y:S01]  /*91c0*/  ISETP.GT.AND P0, PT, R0, 0x8, P2 ;  /* 0x000000080000780c */ /* 0x000fe20001704270 */
[-C--:B------:R-:W-:Y:S01]  /*91d0*/  FMUL R91, R91, R11.reuse ;  /* 0x0000000b5b5b7220 */ /* 0x080fe20000400000 */
[----:B------:R-:W-:Y:S01]  /*91e0*/  ISETP.GT.AND P2, PT, R10, 0x18, PT ;  /* 0x000000180a00780c */ /* 0x000fe20003f44270 */
        /* <DEDUP_REMOVED lines=8> */
[----:B------:R-:W-:Y:S01]  /*9270*/  FMUL R96, R96, R11 ;  /* 0x0000000b60607220 */ /* 0x000fe20000400000 */
[----:B------:R-:W-:Y:S01]  /*9280*/  F2FP.F16.F32.PACK_AB R145, RZ, R145 ;  /* 0x00000091ff91723e */ /* 0x000fe200000000ff */
[----:B------:R-:W-:Y:S01]  /*9290*/  @P0 STG.E.U16 desc[UR12][R4.64+0x22], R131 ;  /* 0x0000228304000986 */ /* 0x000fe2000c10150c */
[----:B------:R-:W-:Y:S01]  /*92a0*/  IADD3 R6, P0, R9, R2, RZ ;  /* 0x0000000209067210 */ /* 0x000fe20007f1e0ff */
[-C--:B------:R-:W-:Y:S01]  /*92b0*/  FMUL R97, R97, R11.reuse ;  /* 0x0000000b61617220 */ /* 0x080fe20000400000 */
[----:B------:R-:W-:Y:S01]  /*92c0*/  F2FP.F16.F32.PACK_AB R146, RZ, R146 ;  /* 0x00000092ff92723e */ /* 0x000fe200000000ff */
[----:B------:R-:W-:Y:S01]  /*92d0*/  FMUL R98, R98, R11 ;  /* 0x0000000b62627220 */ /* 0x000fe20000400000 */
[----:B------:R-:W-:Y:S01]  /*92e0*/  F2FP.F16.F32.PACK_AB R147, RZ, R147 ;  /* 0x00000093ff93723e */ /* 0x000fe200000000ff */
[--C-:B------:R-:W-:Y:S01]  /*92f0*/  IMAD.X R7, R13, 0x1, R3.reuse, P0 ;  /* 0x000000010d077824 */ /* 0x100fe200000e0603 */
[----:B------:R-:W-:Y:S01]  /*9300*/  IADD3 R18, P0, R15, R2, RZ ;  /* 0x000000020f127210 */ /* 0x000fe20007f1e0ff */
[-C--:B------:R-:W-:Y:S01]  /*9310*/  FMUL R99, R99, R11.reuse ;  /* 0x0000000b63637220 */ /* 0x080fe20000400000 */
[----:B------:R-:W-:Y:S01]  /*9320*/  F2FP.F16.F32.PACK_AB R148, RZ, R148 ;  /* 0x00000094ff94723e */ /* 0x000fe200000000ff */
[----:B------:R-:W-:Y:S01]  /*9330*/  FMUL R100, R100, R11 ;  /* 0x0000000b64647220 */ /* 0x000fe20000400000 */
[----:B------:R-:W-:Y:S01]  /*9340*/  F2FP.F16.F32.PACK_AB R149, RZ, R149 ;  /* 0x00000095ff95723e */ /* 0x000fe200000000ff */
[----:B------:R-:W-:Y:S01]  /*9350*/  IMAD.X R19, R13, 0x1, R3, P0 ;  /* 0x000000010d137824 */ /* 0x000fe200000e0603 */
[----:B------:R-:W-:Y:S01]  /*9360*/  ISETP.GT.AND P0, PT, R0, RZ, P2 ;  /* 0x000000ff0000720c */ /* 0x000fe20001704270 */
[-C--:B------:R-:W-:Y:S01]  /*9370*/  FMUL R101, R101, R11.reuse ;  /* 0x0000000b65657220 */ /* 0x080fe20000400000 */
[----:B------:R-:W-:Y:S01]  /*9380*/  F2FP.F16.F32.PACK_AB R150, RZ, R150 ;  /* 0x00000096ff96723e */ /* 0x000fe200000000ff */
[----:B------:R-:W-:Y:S01]  /*9390*/  FMUL R102, R102, R11 ;  /* 0x0000000b66667220 */ /* 0x000fe20000400000 */
[----:B------:R-:W-:Y:S01]  /*93a0*/  F2FP.F16.F32.PACK_AB R151, RZ, R151 ;  /* 0x00000097ff97723e */ /* 0x000fe200000000ff */
[-C--:B------:R-:W-:Y:S01]  /*93b0*/  FMUL R103, R103, R11.reuse ;  /* 0x0000000b67677220 */ /* 0x080fe20000400000 */
[----:B------:R-:W-:Y:S01]  /*93c0*/  LOP3.LUT R21, R9, 0x10, RZ, 0xfc, !PT ;  /* 0x0000001009157812 */ /* 0x000fe200078efcff */
[-C--:B------:R-:W-:Y:S01]  /*93d0*/  FMUL R104, R104, R11.reuse ;  /* 0x0000000b68687220 */ /* 0x080fe20000400000 */
[----:B------:R-:W-:Y:S01]  /*93e0*/  F2FP.F16.F32.PACK_AB R88, RZ, R88 ;  /* 0x00000058ff58723e */ /* 0x000fe200000000ff */
[-C--:B------:R-:W-:Y:S01]  /*93f0*/  FMUL R105, R105, R11.reuse ;  /* 0x0000000b69697220 */ /* 0x080fe20000400000 */
[----:B------:R-:W-:Y:S01]  /*9400*/  LOP3.LUT R23, R9, 0x12, RZ, 0xfc, !PT ;  /* 0x0000001209177812 */ /* 0x000fe200078efcff */
[----:B------:R-:W-:Y:S01]  /*9410*/  FMUL R106, R106, R11 ;  /* 0x0000000b6a6a7220 */ /* 0x000fe20000400000 */
[----:B------:R-:W-:Y:S01]  /*9420*/  F2FP.F16.F32.PACK_AB R89, RZ, R89 ;  /* 0x00000059ff59723e */ /* 0x000fe200000000ff */
[----:B------:R-:W-:Y:S01]  /*9430*/  @P0 STG.E.U16 desc[UR12][R2.64+0x30], R132 ;  /* 0x0000308402000986 */ /* 0x000fe2000c10150c */
[----:B------:R-:W-:Y:S01]  /*9440*/  ISETP.GT.AND P0, PT, R0, RZ, P1 ;  /* 0x000000ff0000720c */ /* 0x000fe20000f04270 */
        /* <DEDUP_REMOVED lines=8> */
[-C--:B------:R-:W-:Y:S01]  /*94d0*/  FMUL R111, R111, R11.reuse ;  /* 0x0000000b6f6f7220 */ /* 0x080fe20000400000 */
[----:B------:R-:W-:Y:S01]  /*94e0*/  PRMT R8, R92, 0x7610, R8 ;  /* 0x000076105c087816 */ /* 0x000fe20000000008 */
[-C--:B------:R-:W-:Y:S01]  /*94f0*/  FMUL R112, R112, R11.reuse ;  /* 0x0000000b70707220 */ /* 0x080fe20000400000 */
[----:B------:R-:W-:Y:S01]  /*9500*/  F2FP.F16.F32.PACK_AB R94, RZ, R94 ;  /* 0x0000005eff5e723e */ /* 0x000fe200000000ff */
[----:B------:R-:W-:Y:S01]  /*9510*/  @P0 STG.E.U16 desc[UR12][R2.64+0x32], R133 ;  /* 0x0000328502000986 */ /* 0x000fe2000c10150c */
[----:B------:R-:W-:Y:S01]  /*9520*/  ISETP.GT.AND P0, PT, R0, 0x8, P2 ;  /* 0x000000080000780c */ /* 0x000fe20001704270 */
        /* <DEDUP_REMOVED lines=26> */
[----:B------:R-:W-:Y:S01]  /*96d0*/  @P0 STG.E.U16 desc[UR12][R4.64+0x32], R135 ;  /* 0x0000328704000986 */ /* 0x000fe2000c10150c */
[----:B------:R-:W-:Y:S01]  /*96e0*/  ISETP.GT.AND P0, PT, R0, RZ, P2 ;  /* 0x000000ff0000720c */ /* 0x000fe20001704270 */
        /* <DEDUP_REMOVED lines=135> */
[----:B------:R-:W-:-:S02]  /*9f60*/  F2FP.F16.F32.PACK_AB R33, RZ, R33 ;  /* 0x00000021ff21723e */ /* 0x000fc400000000ff */
[----:B------:R-:W-:Y:S01]  /*9f70*/  F2FP.F16.F32.PACK_AB R34, RZ, R34 ;  /* 0x00000022ff22723e */ /* 0x000fe200000000ff */
[----:B------:R-:W-:Y:S01]  /*9f80*/  @P0 STG.E.U16 desc[UR12][R2.64+0x62], R145 ;  /* 0x0000629102000986 */ /* 0x000fe2000c10150c */
[----:B------:R-:W-:Y:S02]  /*9f90*/  ISETP.GT.AND P0, PT, R0, 0x8, P3 ;  /* 0x000000080000780c */ /* 0x000fe40001f04270 */
[----:B------:R-:W-:Y:S02]  /*9fa0*/  F2FP.F16.F32.PACK_AB R35, RZ, R35 ;  /* 0x00000023ff23723e */ /* 0x000fe400000000ff */
[----:B------:R-:W-:Y:S02]  /*9fb0*/  F2FP.F16.F32.PACK_AB R36, RZ, R36 ;  /* 0x00000024ff24723e */ /* 0x000fe400000000ff */
[----:B------:R-:W-:Y:S02]  /*9fc0*/  F2FP.F16.F32.PACK_AB R37, RZ, R37 ;  /* 0x00000025ff25723e */ /* 0x000fe400000000ff */
[----:B------:R-:W-:-:S02]  /*9fd0*/  F2FP.F16.F32.PACK_AB R38, RZ, R38 ;  /* 0x00000026ff26723e */ /* 0x000fc400000000ff */
[----:B------:R-:W-:Y:S02]  /*9fe0*/  F2FP.F16.F32.PACK_AB R39, RZ, R39 ;  /* 0x00000027ff27723e */ /* 0x000fe400000000ff */
[----:B------:R-:W-:Y:S01]  /*9ff0*/  F2FP.F16.F32.PACK_AB R40, RZ, R40 ;  /* 0x00000028ff28723e */ /* 0x000fe200000000ff */
[----:B------:R-:W-:Y:S01]  /*a000*/  @P0 STG.E.U16 desc[UR12][R4.64+0x60], R146 ;  /* 0x0000609204000986 */ /* 0x000fe2000c10150c */
[----:B------:R-:W-:Y:S02]  /*a010*/  ISETP.GT.AND P0, PT, R0, 0x8, P1 ;  /* 0x000000080000780c */ /* 0x000fe40000f04270 */
[----:B------:R-:W-:Y:S02]  /*a020*/  F2FP.F16.F32.PACK_AB R41, RZ, R41 ;  /* 0x00000029ff29723e */ /* 0x000fe400000000ff */
[----:B------:R-:W-:Y:S02]  /*a030*/  F2FP.F16.F32.PACK_AB R42, RZ, R42 ;  /* 0x0000002aff2a723e */ /* 0x000fe400000000ff */
[----:B------:R-:W-:-:S02]  /*a040*/  F2FP.F16.F32.PACK_AB R43, RZ, R43 ;  /* 0x0000002bff2b723e */ /* 0x000fc400000000ff */
[----:B------:R-:W-:Y:S02]  /*a050*/  F2FP.F16.F32.PACK_AB R44, RZ, R44 ;  /* 0x0000002cff2c723e */ /* 0x000fe400000000ff */
[----:B------:R-:W-:Y:S02]  /*a060*/  F2FP.F16.F32.PACK_AB R45, RZ, R45 ;  /* 0x0000002dff2d723e */ /* 0x000fe400000000ff */
[----:B------:R-:W-:Y:S01]  /*a070*/  F2FP.F16.F32.PACK_AB R46, RZ, R46 ;  /* 0x0000002eff2e723e */ /* 0x000fe200000000ff */
[----:B------:R-:W-:Y:S01]  /*a080*/  @P0 STG.E.U16 desc[UR12][R4.64+0x62], R147 ;  /* 0x0000629304000986 */ /* 0x000fe2000c10150c */
[----:B------:R-:W-:Y:S02]  /*a090*/  ISETP.GT.AND P0, PT, R0, RZ, P2 ;  /* 0x000000ff0000720c */ /* 0x000fe40001704270 */
[----:B------:R-:W-:Y:S02]  /*a0a0*/  F2FP.F16.F32.PACK_AB R47, RZ, R47 ;  /* 0x0000002fff2f723e */ /* 0x000fe400000000ff */
[----:B------:R-:W-:-:S02]  /*a0b0*/  F2FP.F16.F32.PACK_AB R48, RZ, R48 ;  /* 0x00000030ff30723e */ /* 0x000fc400000000ff */
[----:B------:R-:W-:Y:S02]  /*a0c0*/  F2FP.F16.F32.PACK_AB R49, RZ, R49 ;  /* 0x00000031ff31723e */ /* 0x000fe400000000ff */
[----:B------:R-:W-:Y:S02]  /*a0d0*/  F2FP.F16.F32.PACK_AB R50, RZ, R50 ;  /* 0x00000032ff32723e */ /* 0x000fe400000000ff */
[----:B------:R-:W-:Y:S02]  /*a0e0*/  F2FP.F16.F32.PACK_AB R51, RZ, R51 ;  /* 0x00000033ff33723e */ /* 0x000fe400000000ff */
[----:B------:R-:W-:Y:S01]  /*a0f0*/  F2FP.F16.F32.PACK_AB R52, RZ, R52 ;  /* 0x00000034ff34723e */ /* 0x000fe200000000ff */
[----:B------:R-:W-:Y:S01]  /*a100*/  @P0 STG.E.U16 desc[UR12][R2.64+0x70], R148 ;  /* 0x0000709402000986 */ /* 0x000fe2000c10150c */
[----:B------:R-:W-:Y:S02]  /*a110*/  ISETP.GT.AND P0, PT, R10, 0x39, PT ;  /* 0x000000390a00780c */ /* 0x000fe40003f04270 */
[----:B------:R-:W-:-:S02]  /*a120*/  F2FP.F16.F32.PACK_AB R53, RZ, R53 ;  /* 0x00000035ff35723e */ /* 0x000fc400000000ff */
[----:B------:R-:W-:Y:S02]  /*a130*/  ISETP.GT.AND P6, PT, R0, RZ, P0 ;  /* 0x000000ff0000720c */ /* 0x000fe400007c4270 */
[----:B------:R-:W-:-:S11]  /*a140*/  F2FP.F16.F32.PACK_AB R54, RZ, R54 ;  /* 0x00000036ff36723e */ /* 0x000fd600000000ff */
[----:B------:R-:W-:Y:S01]  /*a150*/  @P6 STG.E.U16 desc[UR12][R2.64+0x72], R149 ;  /* 0x0000729502006986 */ /* 0x000fe2000c10150c */
[----:B------:R-:W-:-:S13]  /*a160*/  ISETP.GT.AND P6, PT, R0, 0x8, P2 ;  /* 0x000000080000780c */ /* 0x000fda00017c4270 */
[----:B------:R-:W-:Y:S01]  /*a170*/  @P6 STG.E.U16 desc[UR12][R4.64+0x70], R150 ;  /* 0x0000709604006986 */ /* 0x000fe2000c10150c */
[----:B------:R-:W-:-:S13]  /*a180*/  ISETP.GT.AND P6, PT, R0, 0x8, P0 ;  /* 0x000000080000780c */ /* 0x000fda00007c4270 */
[----:B------:R-:W-:Y:S01]  /*a190*/  @P6 STG.E.U16 desc[UR12][R4.64+0x72], R151 ;  /* 0x0000729704006986 */ /* 0x000fe2000c10150c */
[----:B0-----:R-:W-:-:S05]  /*a1a0*/  IADD3 R128, P6, R21, R2, RZ ;  /* 0x0000000215807210 */ /* 0x001fca0007fde0ff */
[----:B-1----:R-:W-:Y:S01]  /*a1b0*/  IMAD.X R129, R13, 0x1, R3, P6 ;  /* 0x000000010d817824 */ /* 0x002fe200030e0603 */
[----:B------:R-:W-:-:S04]  /*a1c0*/  ISETP.GT.AND P6, PT, R10, RZ, PT ;  /* 0x000000ff0a00720c */ /* 0x000fc80003fc4270 */
[----:B------:R-:W-:-:S13]  /*a1d0*/  ISETP.GT.AND P6, PT, R0, 0x40, P6 ;  /* 0x000000400000780c */ /* 0x000fda00037c4270 */
[----:B------:R-:W-:Y:S01]  /*a1e0*/  @P6 STG.E.U16 desc[UR12][R6.64], R88 ;  /* 0x0000005806006986 */ /* 0x000fe2000c10150c */
[----:B------:R-:W-:-:S05]  /*a1f0*/  IADD3 R120, P6, R23, R2, RZ ;  /* 0x0000000217787210 */ /* 0x000fca0007fde0ff */
[----:B------:R-:W-:Y:S01]  /*a200*/  IMAD.X R121, R13, 0x1, R3, P6 ;  /* 0x000000010d797824 */ /* 0x000fe200030e0603 */
[----:B------:R-:W-:-:S04]  /*a210*/  ISETP.GT.AND P6, PT, R10, 0x1, PT ;  /* 0x000000010a00780c */ /* 0x000fc80003fc4270 */
[----:B------:R-:W-:-:S13]  /*a220*/  ISETP.GT.AND P6, PT, R0, 0x40, P6 ;  /* 0x000000400000780c */ /* 0x000fda00037c4270 */
[----:B------:R0:W-:Y:S01]  /*a230*/  @P6 STG.E.U16 desc[UR12][R18.64], R89 ;  /* 0x0000005912006986 */ /* 0x0001e2000c10150c */
[----:B------:R-:W-:-:S05]  /*a240*/  IADD3 R16, P6, R9, R4, RZ ;  /* 0x0000000409107210 */ /* 0x000fca0007fde0ff */
[----:B------:R-:W-:Y:S01]  /*a250*/  IMAD.X R17, R13, 0x1, R5, P6 ;  /* 0x000000010d117824 */ /* 0x000fe200030e0605 */
[----:B------:R-:W-:-:S04]  /*a260*/  ISETP.GT.AND P6, PT, R10, RZ, PT ;  /* 0x000000ff0a00720c */ /* 0x000fc80003fc4270 */
[----:B------:R-:W-:Y:S02]  /*a270*/  ISETP.GT.AND P6, PT, R0, 0x48, P6 ;  /* 0x000000480000780c */ /* 0x000fe400037c4270 */
[C---:B0-----:R-:W-:Y:S02]  /*a280*/  LOP3.LUT R19, R9.reuse, 0x20, RZ, 0xfc, !PT ;  /* 0x0000002009137812 */ /* 0x041fe400078efcff */
[----:B------:R-:W-:-:S09]  /*a290*/  LOP3.LUT R89, R9, 0x22, RZ, 0xfc, !PT ;  /* 0x0000002209597812 */ /* 0x000fd200078efcff */
        /* <DEDUP_REMOVED lines=8> */
[----:B------:R-:W-:-:S04]  /*a320*/  ISETP.GT.AND P6, PT, R10, 0x8, PT ;  /* 0x000000080a00780c */ /* 0x000fc80003fc4270 */
[----:B------:R-:W-:Y:S02]  /*a330*/  ISETP.GT.AND P6, PT, R0, 0x40, P6 ;  /* 0x000000400000780c */ /* 0x000fe400037c4270 */
[----:B0-----:R-:W-:-:S11]  /*a340*/  LOP3.LUT R91, R9, 0x30, RZ, 0xfc, !PT ;  /* 0x00000030095b7812 */ /* 0x001fd600078efcff */
[----:B------:R0:W-:Y:S01]  /*a350*/  @P6 STG.E.U16 desc[UR12][R128.64], R8 ;  /* 0x0000000880006986 */ /* 0x0001e2000c10150c */
[----:B------:R-:W-:-:S05]  /*a360*/  IADD3 R122, P6, R89, R2, RZ ;  /* 0x00000002597a7210 */ /* 0x000fca0007fde0ff */
[----:B------:R-:W-:Y:S01]  /*a370*/  IMAD.X R123, R13, 0x1, R3, P6 ;  /* 0x000000010d7b7824 */ /* 0x000fe200030e0603 */
[----:B------:R-:W-:-:S04]  /*a380*/  ISETP.GT.AND P6, PT, R10, 0x9, PT ;  /* 0x000000090a00780c */ /* 0x000fc80003fc4270 */
[----:B------:R-:W-:Y:S02]  /*a390*/  ISETP.GT.AND P6, PT, R0, 0x40, P6 ;  /* 0x000000400000780c */ /* 0x000fe400037c4270 */
[----:B0-----:R-:W-:-:S11]  /*a3a0*/  PRMT R8, R96, 0x7610, R8 ;  /* 0x0000761060087816 */ /* 0x001fd60000000008 */
[----:B------:R0:W-:Y:S01]  /*a3b0*/  @P6 STG.E.U16 desc[UR12][R120.64], R93 ;  /* 0x0000005d78006986 */ /* 0x0001e2000c10150c */
[----:B------:R-:W-:-:S05]  /*a3c0*/  IADD3 R92, P6, R21, R4, RZ ;  /* 0x00000004155c7210 */ /* 0x000fca0007fde0ff */
[----:B0-----:R-:W-:Y:S01]  /*a3d0*/  IMAD.X R93, R13, 0x1, R5, P6 ;  /* 0x000000010d5d7824 */ /* 0x001fe200030e0605 */
        /* <DEDUP_REMOVED lines=80> */
[----:B------:R-:W-:Y:S02]  /*a8e0*/  ISETP.GT.AND P6, PT, R0, 0x40, P5 ;  /* 0x000000400000780c */ /* 0x000fe40002fc4270 */
[----:B0-----:R-:W-:-:S11]  /*a8f0*/  LOP3.LUT R107, R9, 0x70, RZ, 0xfc, !PT ;  /* 0x00000070096b7812 */ /* 0x001fd600078efcff */
[----:B------:R-:W-:Y:S01]  /*a900*/  @P6 STG.E.U16 desc[UR12][R126.64], R8 ;  /* 0x000000087e006986 */ /* 0x000fe2000c10150c */
[----:B------:R-:W-:-:S05]  /*a910*/  IADD3 R122, P6, R105, R2, RZ ;  /* 0x00000002697a7210 */ /* 0x000fca0007fde0ff */
[----:B------:R-:W-:Y:S01]  /*a920*/  IMAD.X R123, R13, 0x1, R3, P6 ;  /* 0x000000010d7b7824 */ /* 0x000fe200030e0603 */
[----:B------:R-:W-:-:S13]  /*a930*/  ISETP.GT.AND P6, PT, R0, 0x40, P4 ;  /* 0x000000400000780c */ /* 0x000fda00027c4270 */
[----:B------:R0:W-:Y:S01]  /*a940*/  @P6 STG.E.U16 desc[UR12][R120.64], R109 ;  /* 0x0000006d78006986 */ /* 0x0001e2000c10150c */
[----:B------:R-:W-:-:S05]  /*a950*/  IADD3 R108, P6, R99, R4, RZ ;  /* 0x00000004636c7210 */ /* 0x000fca0007fde0ff */
[----:B0-----:R-:W-:Y:S01]  /*a960*/  IMAD.X R109, R13, 0x1, R5, P6 ;  /* 0x000000010d6d7824 */ /* 0x001fe200030e0605 */
[----:B------:R-:W-:-:S13]  /*a970*/  ISETP.GT.AND P6, PT, R0, 0x48, P5 ;  /* 0x000000480000780c */ /* 0x000fda0002fc4270 */
[----:B------:R0:W-:Y:S01]  /*a980*/  @P6 STG.E.U16 desc[UR12][R108.64], R110 ;  /* 0x0000006e6c006986 */ /* 0x0001e2000c10150c */
[----:B------:R-:W-:-:S05]  /*a990*/  IADD3 R126, P6, R101, R4, RZ ;  /* 0x00000004657e7210 */ /* 0x000fca0007fde0ff */
[----:B------:R-:W-:Y:S01]  /*a9a0*/  IMAD.X R127, R13, 0x1, R5, P6 ;  /* 0x000000010d7f7824 */ /* 0x000fe200030e0605 */
[----:B------:R-:W-:Y:S02]  /*a9b0*/  ISETP.GT.AND P6, PT, R0, 0x48, P4 ;  /* 0x000000480000780c */ /* 0x000fe400027c4270 */
[----:B0-----:R-:W-:-:S11]  /*a9c0*/  LOP3.LUT R109, R9, 0x72, RZ, 0xfc, !PT ;  /* 0x00000072096d7812 */ /* 0x001fd600078efcff */
[----:B------:R0:W-:Y:S01]  /*a9d0*/  @P6 STG.E.U16 desc[UR12][R126.64], R111 ;  /* 0x0000006f7e006986 */ /* 0x0001e2000c10150c */
[----:B------:R-:W-:-:S05]  /*a9e0*/  IADD3 R120, P6, R107, R2, RZ ;  /* 0x000000026b787210 */ /* 0x000fca0007fde0ff */
[----:B------:R-:W-:Y:S01]  /*a9f0*/  IMAD.X R121, R13, 0x1, R3, P6 ;  /* 0x000000010d797824 */ /* 0x000fe200030e0603 */
[----:B------:R-:W-:-:S13]  /*aa00*/  ISETP.GT.AND P6, PT, R0, 0x40, P3 ;  /* 0x000000400000780c */ /* 0x000fda0001fc4270 */
        /* <DEDUP_REMOVED lines=13> */
[----:B-1----:R-:W-:-:S05]  /*aae0*/  IADD3 R112, P6, R107, R4, RZ ;  /* 0x000000046b707210 */ /* 0x002fca0007fde0ff */
[----:B--2---:R-:W-:Y:S01]  /*aaf0*/  IMAD.X R113, R13, 0x1, R5, P6 ;  /* 0x000000010d717824 */ /* 0x004fe200030e0605 */
[----:B------:R-:W-:-:S13]  /*ab00*/  ISETP.GT.AND P6, PT, R0, 0x40, P2 ;  /* 0x000000400000780c */ /* 0x000fda00017c4270 */
[----:B------:R-:W-:Y:S01]  /*ab10*/  @P6 STG.E.U16 desc[UR12][R120.64], R116 ;  /* 0x0000007478006986 */ /* 0x000fe2000c10150c */
[----:B------:R-:W-:-:S05]  /*ab20*/  IADD3 R4, P6, R109, R4, RZ ;  /* 0x000000046d047210 */ /* 0x000fca0007fde0ff */
[----:B------:R-:W-:Y:S01]  /*ab30*/  IMAD.X R5, R13, 0x1, R5, P6 ;  /* 0x000000010d057824 */ /* 0x000fe200030e0605 */
[----:B------:R-:W-:-:S13]  /*ab40*/  ISETP.GT.AND P6, PT, R0, 0x40, P0 ;  /* 0x000000400000780c */ /* 0x000fda00007c4270 */
[----:B------:R-:W-:Y:S01]  /*ab50*/  @P6 STG.E.U16 desc[UR12][R128.64], R117 ;  /* 0x0000007580006986 */ /* 0x000fe2000c10150c */
[----:B---3--:R-:W-:-:S05]  /*ab60*/  IADD3 R2, P6, R6, R9, RZ ;  /* 0x0000000906027210 */ /* 0x008fca0007fde0ff */
[----:B------:R-:W-:Y:S01]  /*ab70*/  IMAD.X R3, R7, 0x1, R13, P6 ;  /* 0x0000000107037824 */ /* 0x000fe200030e060d */
[----:B------:R-:W-:-:S13]  /*ab80*/  ISETP.GT.AND P6, PT, R0, 0x48, P2 ;  /* 0x000000480000780c */ /* 0x000fda00017c4270 */
[----:B------:R1:W-:Y:S01]  /*ab90*/  @P6 STG.E.U16 desc[UR12][R112.64], R118 ;  /* 0x0000007670006986 */ /* 0x0003e2000c10150c */
[----:B0-----:R-:W-:-:S05]  /*aba0*/  IADD3 R110, P6, R15, R6, RZ ;  /* 0x000000060f6e7210 */ /* 0x001fca0007fde0ff */
[----:B------:R-:W-:Y:S01]  /*abb0*/  IMAD.X R111, R7, 0x1, R13, P6 ;  /* 0x00000001076f7824 */ /* 0x000fe200030e060d */
[----:B------:R-:W-:-:S13]  /*abc0*/  ISETP.GT.AND P6, PT, R0, 0x48, P0 ;  /* 0x000000480000780c */ /* 0x000fda00007c4270 */
[----:B------:R0:W-:Y:S01]  /*abd0*/  @P6 STG.E.U16 desc[UR12][R4.64], R119 ;  /* 0x0000007704006986 */ /* 0x0001e2000c10150c */
[----:B------:R-:W-:-:S05]  /*abe0*/  IADD3 R114, P6, R21, R6, RZ ;  /* 0x0000000615727210 */ /* 0x000fca0007fde0ff */
[----:B------:R-:W-:Y:S01]  /*abf0*/  IMAD.X R115, R7, 0x1, R13, P6 ;  /* 0x0000000107737824 */ /* 0x000fe200030e060d */
[----:B------:R-:W-:-:S04]  /*ac00*/  ISETP.GT.AND P6, PT, R10, RZ, PT ;  /* 0x000000ff0a00720c */ /* 0x000fc80003fc4270 */
[----:B------:R-:W-:-:S13]  /*ac10*/  ISETP.GT.AND P6, PT, R0, 0x80, P6 ;  /* 0x000000800000780c */ /* 0x000fda00037c4270 */
[----:B------:R2:W-:Y:S01]  /*ac20*/  @P6 STG.E.U16 desc[UR12][R2.64], R56 ;  /* 0x0000003802006986 */ /* 0x0005e2000c10150c */
[----:B-1----:R-:W-:-:S05]  /*ac30*/  IADD3 R112, P6, R23, R6, RZ ;  /* 0x0000000617707210 */ /* 0x002fca0007fde0ff */
[----:B------:R-:W-:Y:S01]  /*ac40*/  IMAD.X R113, R7, 0x1, R13, P6 ;  /* 0x0000000107717824 */ /* 0x000fe200030e060d */
[----:B------:R-:W-:-:S04]  /*ac50*/  ISETP.GT.AND P6, PT, R10, 0x1, PT ;  /* 0x000000010a00780c */ /* 0x000fc80003fc4270 */
[----:B------:R-:W-:-:S13]  /*ac60*/  ISETP.GT.AND P6, PT, R0, 0x80, P6 ;  /* 0x000000800000780c */ /* 0x000fda00037c4270 */
[----:B------:R1:W-:Y:S01]  /*ac70*/  @P6 STG.E.U16 desc[UR12][R110.64], R57 ;  /* 0x000000396e006986 */ /* 0x0003e2000c10150c */
[----:B0-----:R-:W-:-:S05]  /*ac80*/  IADD3 R4, P6, R16, R9, RZ ;  /* 0x0000000910047210 */ /* 0x001fca0007fde0ff */
[----:B------:R-:W-:Y:S01]  /*ac90*/  IMAD.X R5, R17, 0x1, R13, P6 ;  /* 0x0000000111057824 */ /* 0x000fe200030e060d */
[----:B------:R-:W-:-:S04]  /*aca0*/  ISETP.GT.AND P6, PT, R10, RZ, PT ;  /* 0x000000ff0a00720c */ /* 0x000fc80003fc4270 */
[----:B------:R-:W-:-:S13]  /*acb0*/  ISETP.GT.AND P6, PT, R0, 0x88, P6 ;  /* 0x000000880000780c */ /* 0x000fda00037c4270 */
[----:B------:R-:W-:Y:S01]  /*acc0*/  @P6 STG.E.U16 desc[UR12][R4.64], R58 ;  /* 0x0000003a04006986 */ /* 0x000fe2000c10150c */
[----:B--2---:R-:W-:-:S05]  /*acd0*/  IADD3 R56, P6, R16, R15, RZ ;  /* 0x0000000f10387210 */ /* 0x004fca0007fde0ff */
[----:B-1----:R-:W-:Y:S01]  /*ace0*/  IMAD.X R57, R17, 0x1, R13, P6 ;  /* 0x0000000111397824 */ /* 0x002fe200030e060d */
[----:B------:R-:W-:-:S04]  /*acf0*/  ISETP.GT.AND P6, PT, R10, 0x1, PT ;  /* 0x000000010a00780c */ /* 0x000fc80003fc4270 */
[----:B------:R-:W-:-:S13]  /*ad00*/  ISETP.GT.AND P6, PT, R0, 0x88, P6 ;  /* 0x000000880000780c */ /* 0x000fda00037c4270 */
[----:B------:R0:W-:Y:S01]  /*ad10*/  @P6 STG.E.U16 desc[UR12][R56.64], R59 ;  /* 0x0000003b38006986 */ /* 0x0001e2000c10150c */
        /* <DEDUP_REMOVED lines=10> */
[----:B0-----:R-:W-:-:S05]  /*adc0*/  IADD3 R56, P6, R21, R16, RZ ;  /* 0x0000001015387210 */ /* 0x001fca0007fde0ff */
        /* <DEDUP_REMOVED lines=9> */
[----:B-1----:R-:W-:-:S05]  /*ae60*/  IADD3 R60, P6, R91, R6, RZ ;  /* 0x000000065b3c7210 */ /* 0x002fca0007fde0ff */
[----:B--2---:R-:W-:Y:S01]  /*ae70*/  IMAD.X R61, R7, 0x1, R13, P6 ;  /* 0x00000001073d7824 */ /* 0x004fe200030e060d */
[----:B------:R-:W-:-:S04]  /*ae80*/  ISETP.GT.AND P6, PT, R10, 0x10, PT ;  /* 0x000000100a00780c */ /* 0x000fc80003fc4270 */
[----:B------:R-:W-:-:S13]  /*ae90*/  ISETP.GT.AND P6, PT, R0, 0x80, P6 ;  /* 0x000000800000780c */ /* 0x000fda00037c4270 */
[----:B------:R1:W-:Y:S01]  /*aea0*/  @P6 STG.E.U16 desc[UR12][R110.64], R64 ;  /* 0x000000406e006986 */ /* 0x0003e2000c10150c */
[----:B0-----:R-:W-:-:S05]  /*aeb0*/  IADD3 R62, P6, R93, R6, RZ ;  /* 0x000000065d3e7210 */ /* 0x001fca0007fde0ff */
[----:B---3--:R-:W-:Y:S01]  /*aec0*/  IMAD.X R63, R7, 0x1, R13, P6 ;  /* 0x00000001073f7824 */ /* 0x008fe200030e060d */
        /* <DEDUP_REMOVED lines=14> */
[----:B0-----:R-:W-:Y:S01]  /*afb0*/  IMAD.X R65, R7, 0x1, R13, P6 ;  /* 0x0000000107417824 */ /* 0x001fe200030e060d */
[----:B------:R-:W-:-:S04]  /*afc0*/  ISETP.GT.AND P6, PT, R10, 0x18, PT ;  /* 0x000000180a00780c */ /* 0x000fc80003fc4270 */
[----:B------:R-:W-:-:S13]  /*afd0*/  ISETP.GT.AND P6, PT, R0, 0x80, P6 ;  /* 0x000000800000780c */ /* 0x000fda00037c4270 */
[----:B------:R0:W-:Y:S01]  /*afe0*/  @P6 STG.E.U16 desc[UR12][R60.64], R68 ;  /* 0x000000443c006986 */ /* 0x0001e2000c10150c */
[----:B--2---:R-:W-:-:S05]  /*aff0*/  IADD3 R66, P6, R97, R6, RZ ;  /* 0x0000000661427210 */ /* 0x004fca0007fde0ff */
        /* <DEDUP_REMOVED lines=19> */
[----:B-1----:R-:W-:-:S05]  /*b130*/  IADD3 R62, P6, R101, R6, RZ ;  /* 0x00000006653e7210 */ /* 0x002fca0007fde0ff */
[----:B------:R-:W-:Y:S01]  /*b140*/  IMAD.X R63, R7, 0x1, R13, P6 ;  /* 0x00000001073f7824 */ /* 0x000fe200030e060d */
[----:B------:R-:W-:-:S04]  /*b150*/  ISETP.GT.AND P6, PT, R10, 0x21, PT ;  /* 0x000000210a00780c */ /* 0x000fc80003fc4270 */
[----:B------:R-:W-:-:S13]  /*b160*/  ISETP.GT.AND P6, PT, R0, 0x80, P6 ;  /* 0x000000800000780c */ /* 0x000fda00037c4270 */
[----:B------:R1:W-:Y:S01]  /*b170*/  @P6 STG.E.U16 desc[UR12][R66.64], R73 ;  /* 0x0000004942006986 */ /* 0x0003e2000c10150c */
[----:B--2---:R-:W-:-:S05]  /*b180*/  IADD3 R56, P6, R95, R16, RZ ;  /* 0x000000105f387210 */ /* 0x004fca0007fde0ff */
[----:B------:R-:W-:Y:S01]  /*b190*/  IMAD.X R57, R17, 0x1, R13, P6 ;  /* 0x0000000111397824 */ /* 0x000fe200030e060d */
[----:B------:R-:W-:-:S04]  /*b1a0*/  ISETP.GT.AND P6, PT, R10, 0x20, PT ;  /* 0x000000200a00780c */ /* 0x000fc80003fc4270 */
[----:B------:R-:W-:-:S13]  /*b1b0*/  ISETP.GT.AND P6, PT, R0, 0x88, P6 ;  /* 0x000000880000780c */ /* 0x000fda00037c4270 */
[----:B------:R2:W-:Y:S01]  /*b1c0*/  @P6 STG.E.U16 desc[UR12][R56.64], R74 ;  /* 0x0000004a38006986 */ /* 0x0005e2000c10150c */
[----:B---3--:R-:W-:-:S05]  /*b1d0*/  IADD3 R58, P6, R97, R16, RZ ;  /* 0x00000010613a7210 */ /* 0x008fca0007fde0ff */
[----:B------:R-:W-:Y:S01]  /*b1e0*/  IMAD.X R59, R17, 0x1, R13, P6 ;  /* 0x00000001113b7824 */ /* 0x000fe200030e060d */
[----:B------:R-:W-:-:S04]  /*b1f0*/  ISETP.GT.AND P6, PT, R10, 0x21, PT ;  /* 0x000000210a00780c */ /* 0x000fc80003fc4270 */
[----:B------:R-:W-:-:S13]  /*b200*/  ISETP.GT.AND P6, PT, R0, 0x88, P6 ;  /* 0x000000880000780c */ /* 0x000fda00037c4270 */
[----:B------:R3:W-:Y:S01]  /*b210*/  @P6 STG.E.U16 desc[UR12][R58.64], R75 ;  /* 0x0000004b3a006986 */ /* 0x0007e2000c10150c */
[----:B0-----:R-:W-:-:S05]  /*b220*/  IADD3 R64, P6, R103, R6, RZ ;  /* 0x0000000667407210 */ /* 0x001fca0007fde0ff */
[----:B------:R-:W-:Y:S01]  /*b230*/  IMAD.X R65, R7, 0x1, R13, P6 ;  /* 0x0000000107417824 */ /* 0x000fe200030e060d */
[----:B------:R-:W-:-:S13]  /*b240*/  ISETP.GT.AND P6, PT, R0, 0x80, P5 ;  /* 0x000000800000780c */ /* 0x000fda0002fc4270 */
[----:B------:R0:W-:Y:S01]  /*b250*/  @P6 STG.E.U16 desc[UR12][R60.64], R76 ;  /* 0x0000004c3c006986 */ /* 0x0001e2000c10150c */
[----:B-1----:R-:W-:-:S05]  /*b260*/  IADD3 R66, P6, R105, R6, RZ ;  /* 0x0000000669427210 */ /* 0x002fca0007fde0ff */
[----:B------:R-:W-:Y:S01]  /*b270*/  IMAD.X R67, R7, 0x1, R13, P6 ;  /* 0x0000000107437824 */ /* 0x000fe200030e060d */
[----:B------:R-:W-:-:S13]  /*b280*/  ISETP.GT.AND P6, PT, R0, 0x80, P4 ;  /* 0x000000800000780c */ /* 0x000fda00027c4270 */
[----:B------:R1:W-:Y:S01]  /*b290*/  @P6 STG.E.U16 desc[UR12][R62.64], R77 ;  /* 0x0000004d3e006986 */ /* 0x0003e2000c10150c */
[----:B--2---:R-:W-:-:S05]  /*b2a0*/  IADD3 R56, P6, R99, R16, RZ ;  /* 0x0000001063387210 */ /* 0x004fca0007fde0ff */
[----:B------:R-:W-:Y:S01]  /*b2b0*/  IMAD.X R57, R17, 0x1, R13, P6 ;  /* 0x0000000111397824 */ /* 0x000fe200030e060d */
[----:B------:R-:W-:-:S13]  /*b2c0*/  ISETP.GT.AND P6, PT, R0, 0x88, P5 ;  /* 0x000000880000780c */ /* 0x000fda0002fc4270 */
[----:B------:R2:W-:Y:S01]  /*b2d0*/  @P6 STG.E.U16 desc[UR12][R56.64], R78 ;  /* 0x0000004e38006986 */ /* 0x0005e2000c10150c */
[----:B---3--:R-:W-:-:S05]  /*b2e0*/  IADD3 R58, P6, R101, R16, RZ ;  /* 0x00000010653a7210 */ /* 0x008fca0007fde0ff */
[----:B------:R-:W-:Y:S01]  /*b2f0*/  IMAD.X R59, R17, 0x1, R13, P6 ;  /* 0x00000001113b7824 */ /* 0x000fe200030e060d */
[----:B------:R-:W-:-:S13]  /*b300*/  ISETP.GT.AND P6, PT, R0, 0x88, P4 ;  /* 0x000000880000780c */ /* 0x000fda00027c4270 */
[----:B------:R3:W-:Y:S01]  /*b310*/  @P6 STG.E.U16 desc[UR12][R58.64], R79 ;  /* 0x0000004f3a006986 */ /* 0x0007e2000c10150c */
[----:B0-----:R-:W-:-:S05]  /*b320*/  IADD3 R60, P6, R107, R6, RZ ;  /* 0x000000066b3c7210 */ /* 0x001fca0007fde0ff */
[----:B------:R-:W-:Y:S01]  /*b330*/  IMAD.X R61, R7, 0x1, R13, P6 ;  /* 0x00000001073d7824 */ /* 0x000fe200030e060d */
[----:B------:R-:W-:-:S13]  /*b340*/  ISETP.GT.AND P6, PT, R0, 0x80, P3 ;  /* 0x000000800000780c */ /* 0x000fda0001fc4270 */
[----:B------:R-:W-:Y:S01]  /*b350*/  @P6 STG.E.U16 desc[UR12][R64.64], R80 ;  /* 0x0000005040006986 */ /* 0x000fe2000c10150c */
[----:B-1----:R-:W-:-:S05]  /*b360*/  IADD3 R62, P6, R109, R6, RZ ;  /* 0x000000066d3e7210 */ /* 0x002fca0007fde0ff */
[----:B------:R-:W-:Y:S01]  /*b370*/  IMAD.X R63, R7, 0x1, R13, P6 ;  /* 0x00000001073f7824 */ /* 0x000fe200030e060d */
[----:B------:R-:W-:-:S13]  /*b380*/  ISETP.GT.AND P6, PT, R0, 0x80, P1 ;  /* 0x000000800000780c */ /* 0x000fda0000fc4270 */
[----:B------:R-:W-:Y:S01]  /*b390*/  @P6 STG.E.U16 desc[UR12][R66.64], R81 ;  /* 0x0000005142006986 */ /* 0x000fe2000c10150c */
[----:B------:R-:W-:-:S05]  /*b3a0*/  IADD3 R6, P6, R103, R16, RZ ;  /* 0x0000001067067210 */ /* 0x000fca0007fde0ff */
        /* <DEDUP_REMOVED lines=15> */
[----:B------:R-:W-:-:S05]  /*b4a0*/  IADD3 R16, P6, R2, R9, RZ ;  /* 0x0000000902107210 */ /* 0x000fca0007fde0ff */
        /* <DEDUP_REMOVED lines=9> */
[----:B------:R-:W-:-:S04]  /*b540*/  ISETP.GT.AND P6, PT, R10, RZ, PT ;  /* 0x000000ff0a00720c */ /* 0x000fc80003fc4270 */
[----:B------:R-:W-:-:S13]  /*b550*/  ISETP.GT.AND P6, PT, R0, 0xc0, P6 ;  /* 0x000000c00000780c */ /* 0x000fda00037c4270 */
[----:B------:R2:W-:Y:S01]  /*b560*/  @P6 STG.E.U16 desc[UR12][R16.64], R24 ;  /* 0x0000001810006986 */ /* 0x0005e2000c10150c */
[----:B0-----:R-:W-:-:S05]  /*b570*/  IADD3 R58, P6, R2, R23, RZ ;  /* 0x00000017023a7210 */ /* 0x001fca0007fde0ff */
[----:B------:R-:W-:Y:S01]  /*b580*/  IMAD.X R59, R3, 0x1, R13, P6 ;  /* 0x00000001033b7824 */ /* 0x000fe200030e060d */
[----:B------:R-:W-:-:S04]  /*b590*/  ISETP.GT.AND P6, PT, R10, 0x1, PT ;  /* 0x000000010a00780c */ /* 0x000fc80003fc4270 */
[----:B------:R-:W-:-:S13]  /*b5a0*/  ISETP.GT.AND P6, PT, R0, 0xc0, P6 ;  /* 0x000000c00000780c */ /* 0x000fda00037c4270 */
[----:B------:R-:W-:Y:S01]  /*b5b0*/  @P6 STG.E.U16 desc[UR12][R56.64], R25 ;  /* 0x0000001938006986 */ /* 0x000fe2000c10150c */
[----:B-1----:R-:W-:-:S05]  /*b5c0*/  IADD3 R6, P6, R4, R9, RZ ;  /* 0x0000000904067210 */ /* 0x002fca0007fde0ff */
[----:B------:R-:W-:Y:S01]  /*b5d0*/  IMAD.X R7, R5, 0x1, R13, P6 ;  /* 0x0000000105077824 */ /* 0x000fe200030e060d */
[----:B------:R-:W-:-:S04]  /*b5e0*/  ISETP.GT.AND P6, PT, R10, RZ, PT ;  /* 0x000000ff0a00720c */ /* 0x000fc80003fc4270 */
        /* <DEDUP_REMOVED lines=11> */
[----:B------:R-:W-:Y:S01]  /*b6a0*/  @P6 STG.E.U16 desc[UR12][R60.64], R28 ;  /* 0x0000001c3c006986 */ /* 0x000fe2000c10150c */
[----:B--2---:R-:W-:-:S05]  /*b6b0*/  IADD3 R16, P6, R2, R89, RZ ;  /* 0x0000005902107210 */ /* 0x004fca0007fde0ff */
[----:B------:R-:W-:Y:S01]  /*b6c0*/  IMAD.X R17, R3, 0x1, R13, P6 ;  /* 0x0000000103117824 */ /* 0x000fe200030e060d */
[----:B------:R-:W-:-:S04]  /*b6d0*/  ISETP.GT.AND P6, PT, R10, 0x9, PT ;  /* 0x000000090a00780c */ /* 0x000fc80003fc4270 */
[----:B------:R-:W-:-:S13]  /*b6e0*/  ISETP.GT.AND P6, PT, R0, 0xc0, P6 ;  /* 0x000000c00000780c */ /* 0x000fda00037c4270 */
[----:B------:R-:W-:Y:S01]  /*b6f0*/  @P6 STG.E.U16 desc[UR12][R58.64], R29 ;  /* 0x0000001d3a006986 */ /* 0x000fe2000c10150c */
        /* <DEDUP_REMOVED lines=34> */
[----:B------:R-:W-:Y:S01]  /*b920*/  @P6 STG.E.U16 desc[UR12][R20.64], R36 ;  /* 0x0000002414006986 */ /* 0x000fe2000c10150c */
[----:B---3--:R-:W-:-:S05]  /*b930*/  IADD3 R16, P6, R2, R97, RZ ;  /* 0x0000006102107210 */ /* 0x008fca0007fde0ff */
        /* <DEDUP_REMOVED lines=23> */
[----:B------:R-:W-:Y:S01]  /*bab0*/  @P6 STG.E.U16 desc[UR12][R16.64], R41 ;  /* 0x0000002910006986 */ /* 0x000fe2000c10150c */
[----:B------:R-:W-:-:S04]  /*bac0*/  ISETP.GT.AND P6, PT, R10, 0x20, PT ;  /* 0x000000200a00780c */ /* 0x000fc80003fc4270 */
[----:B------:R-:W-:-:S13]  /*bad0*/  ISETP.GT.AND P6, PT, R0, 0xc8, P6 ;  /* 0x000000c80000780c */ /* 0x000fda00037c4270 */
[----:B------:R-:W-:Y:S01]  /*bae0*/  @P6 STG.E.U16 desc[UR12][R18.64], R42 ;  /* 0x0000002a12006986 */ /* 0x000fe2000c10150c */
[----:B------:R-:W-:-:S04]  /*baf0*/  ISETP.GT.AND P6, PT, R10, 0x21, PT ;  /* 0x000000210a00780c */ /* 0x000fc80003fc4270 */
[----:B------:R-:W-:-:S13]  /*bb00*/  ISETP.GT.AND P6, PT, R0, 0xc8, P6 ;  /* 0x000000c80000780c */ /* 0x000fda00037c4270 */
[----:B------:R0:W-:Y:S01]  /*bb10*/  @P6 STG.E.U16 desc[UR12][R6.64], R43 ;  /* 0x0000002b06006986 */ /* 0x0001e2000c10150c */
[----:B-1----:R-:W-:-:S05]  /*bb20*/  IADD3 R8, P6, R2, R99, RZ ;  /* 0x0000006302087210 */ /* 0x002fca0007fde0ff */
[----:B------:R-:W-:Y:S01]  /*bb30*/  IMAD.X R9, R3, 0x1, R13, P6 ;  /* 0x0000000103097824 */ /* 0x000fe200030e060d */
[C---:B------:R-:W-:Y:S02]  /*bb40*/  ISETP.GT.AND P6, PT, R0.reuse, 0xc0, P5 ;  /* 0x000000c00000780c */ /* 0x040fe40002fc4270 */
[----:B------:R-:W-:-:S11]  /*bb50*/  ISETP.GT.AND P5, PT, R0, 0xc8, P5 ;  /* 0x000000c80000780c */ /* 0x000fd60002fa4270 */
[----:B------:R1:W-:Y:S01]  /*bb60*/  @P6 STG.E.U16 desc[UR12][R8.64], R44 ;  /* 0x0000002c08006986 */ /* 0x0003e2000c10150c */
[----:B--2---:R-:W-:-:S05]  /*bb70*/  IADD3 R14, P6, R2, R101, RZ ;  /* 0x00000065020e7210 */ /* 0x004fca0007fde0ff */
[----:B------:R-:W-:Y:S01]  /*bb80*/  IMAD.X R15, R3, 0x1, R13, P6 ;  /* 0x00000001030f7824 */ /* 0x000fe200030e060d */
[C---:B------:R-:W-:Y:S02]  /*bb90*/  ISETP.GT.AND P6, PT, R0.reuse, 0xc0, P4 ;  /* 0x000000c00000780c */ /* 0x040fe400027c4270 */
[----:B------:R-:W-:-:S11]  /*bba0*/  ISETP.GT.AND P4, PT, R0, 0xc8, P4 ;  /* 0x000000c80000780c */ /* 0x000fd60002784270 */
[----:B------:R2:W-:Y:S01]  /*bbb0*/  @P6 STG.E.U16 desc[UR12][R14.64], R45 ;  /* 0x0000002d0e006986 */ /* 0x0005e2000c10150c */
[----:B0-----:R-:W-:-:S05]  /*bbc0*/  IADD3 R6, P6, R4, R99, RZ ;  /* 0x0000006304067210 */ /* 0x001fca0007fde0ff */
[----:B------:R-:W-:Y:S01]  /*bbd0*/  IMAD.X R7, R5, 0x1, R13, P6 ;  /* 0x0000000105077824 */ /* 0x000fe200030e060d */
[----:B-1----:R-:W-:-:S04]  /*bbe0*/  IADD3 R8, P6, R4, R101, RZ ;  /* 0x0000006504087210 */ /* 0x002fc80007fde0ff */
[----:B------:R0:W-:Y:S01]  /*bbf0*/  @P5 STG.E.U16 desc[UR12][R6.64], R46 ;  /* 0x0000002e06005986 */ /* 0x0001e2000c10150c */
[----:B------:R-:W-:Y:S01]  /*bc00*/  ISETP.GT.AND P5, PT, R0, 0xc0, P3 ;  /* 0x000000c00000780c */ /* 0x000fe20001fa4270 */
[--C-:B------:R-:W-:Y:S01]  /*bc10*/  IMAD.X R9, R5, 0x1, R13.reuse, P6 ;  /* 0x0000000105097824 */ /* 0x100fe200030e060d */
[----:B--2---:R-:W-:Y:S02]  /*bc20*/  IADD3 R14, P6, R2, R103, RZ ;  /* 0x00000067020e7210 */ /* 0x004fe40007fde0ff */
[C---:B------:R-:W-:Y:S02]  /*bc30*/  ISETP.GT.AND P3, PT, R0.reuse, 0xc8, P3 ;  /* 0x000000c80000780c */ /* 0x040fe40001f64270 */
[----:B------:R1:W-:Y:S01]  /*bc40*/  @P4 STG.E.U16 desc[UR12][R8.64], R47 ;  /* 0x0000002f08004986 */ /* 0x0003e2000c10150c */
[C---:B------:R-:W-:Y:S01]  /*bc50*/  ISETP.GT.AND P4, PT, R0.reuse, 0xc0, P1 ;  /* 0x000000c00000780c */ /* 0x040fe20000f84270 */
[----:B------:R-:W-:Y:S01]  /*bc60*/  IMAD.X R15, R3, 0x1, R13, P6 ;  /* 0x00000001030f7824 */ /* 0x000fe200030e060d */
[----:B------:R-:W-:-:S02]  /*bc70*/  ISETP.GT.AND P1, PT, R0, 0xc8, P1 ;  /* 0x000000c80000780c */ /* 0x000fc40000f24270 */
[-C--:B0-----:R-:W-:Y:S02]  /*bc80*/  IADD3 R6, P6, R2, R105.reuse, RZ ;  /* 0x0000006902067210 */ /* 0x081fe40007fde0ff */
[----:B------:R0:W-:Y:S03]  /*bc90*/  @P5 STG.E.U16 desc[UR12][R14.64], R48 ;  /* 0x000000300e005986 */ /* 0x0001e6000c10150c */
[--C-:B------:R-:W-:Y:S01]  /*bca0*/  IMAD.X R7, R3, 0x1, R13.reuse, P6 ;  /* 0x0000000103077824 */ /* 0x100fe200030e060d */
[C---:B------:R-:W-:Y:S02]  /*bcb0*/  IADD3 R10, P6, R4.reuse, R105, RZ ;  /* 0x00000069040a7210 */ /* 0x040fe40007fde0ff */
[----:B-1----:R-:W-:Y:S02]  /*bcc0*/  IADD3 R8, P5, R4, R103, RZ ;  /* 0x0000006704087210 */ /* 0x002fe40007fbe0ff */
[----:B------:R1:W-:Y:S01]  /*bcd0*/  @P4 STG.E.U16 desc[UR12][R6.64], R49 ;  /* 0x0000003106004986 */ /* 0x0003e2000c10150c */
[C-C-:B------:R-:W-:Y:S01]  /*bce0*/  IMAD.X R11, R5.reuse, 0x1, R13.reuse, P6 ;  /* 0x00000001050b7824 */ /* 0x140fe200030e060d */
[C---:B------:R-:W-:Y:S01]  /*bcf0*/  ISETP.GT.AND P4, PT, R0.reuse, 0xc0, P2 ;  /* 0x000000c00000780c */ /* 0x040fe20001784270 */
[----:B------:R-:W-:Y:S01]  /*bd00*/  IMAD.X R9, R5, 0x1, R13, P5 ;  /* 0x0000000105097824 */ /* 0x000fe200028e060d */
[----:B------:R-:W-:-:S02]  /*bd10*/  ISETP.GT.AND P5, PT, R0, 0xc0, P0 ;  /* 0x000000c00000780c */ /* 0x000fc400007a4270 */
[C---:B------:R-:W-:Y:S02]  /*bd20*/  ISETP.GT.AND P2, PT, R0.reuse, 0xc8, P2 ;  /* 0x000000c80000780c */ /* 0x040fe40001744270 */
[----:B------:R2:W-:Y:S01]  /*bd30*/  @P3 STG.E.U16 desc[UR12][R8.64], R50 ;  /* 0x0000003208003986 */ /* 0x0005e2000c10150c */
[----:B------:R-:W-:Y:S02]  /*bd40*/  ISETP.GT.AND P0, PT, R0, 0xc8, P0 ;  /* 0x000000c80000780c */ /* 0x000fe40000704270 */
[-C--:B0-----:R-:W-:Y:S01]  /*bd50*/  IADD3 R14, P3, R4, R107.reuse, RZ ;  /* 0x0000006b040e7210 */ /* 0x081fe20007f7e0ff */
[----:B------:R2:W-:Y:S01]  /*bd60*/  @P1 STG.E.U16 desc[UR12][R10.64], R51 ;  /* 0x000000330a001986 */ /* 0x0005e2000c10150c */
[C---:B-1----:R-:W-:Y:S02]  /*bd70*/  IADD3 R6, P6, R2.reuse, R107, RZ ;  /* 0x0000006b02067210 */ /* 0x042fe40007fde0ff */
[----:B------:R-:W-:Y:S01]  /*bd80*/  IADD3 R2, P1, R2, R109, RZ ;  /* 0x0000006d02027210 */ /* 0x000fe20007f3e0ff */
[----:B------:R-:W-:-:S02]  /*bd90*/  IMAD.X R15, R5, 0x1, R13, P3 ;  /* 0x00000001050f7824 */ /* 0x000fc400018e060d */
[C-C-:B------:R-:W-:Y:S01]  /*bda0*/  IMAD.X R7, R3.reuse, 0x1, R13.reuse, P6 ;  /* 0x0000000103077824 */ /* 0x140fe200030e060d */
[----:B------:R-:W-:Y:S01]  /*bdb0*/  IADD3 R12, P6, R4, R109, RZ ;  /* 0x0000006d040c7210 */ /* 0x000fe20007fde0ff */
[----:B------:R-:W-:-:S03]  /*bdc0*/  IMAD.X R3, R3, 0x1, R13, P1 ;  /* 0x0000000103037824 */ /* 0x000fc600008e060d */
[----:B------:R2:W-:Y:S04]  /*bdd0*/  @P4 STG.E.U16 desc[UR12][R6.64], R52 ;  /* 0x0000003406004986 */ /* 0x0005e8000c10150c */
[----:B------:R2:W-:Y:S04]  /*bde0*/  @P5 STG.E.U16 desc[UR12][R2.64], R53 ;  /* 0x0000003502005986 */ /* 0x0005e8000c10150c */
[----:B------:R2:W-:Y:S01]  /*bdf0*/  @P2 STG.E.U16 desc[UR12][R14.64], R54 ;  /* 0x000000360e002986 */ /* 0x0005e2000c10150c */
[----:B------:R-:W-:Y:S05]  /*be00*/  @!P0 EXIT ;  /* 0x000000000000894d */ /* 0x000fea0003800000 */
[----:B------:R-:W-:Y:S01]  /*be10*/  F2FP.F16.F32.PACK_AB R55, RZ, R55 ;  /* 0x00000037ff37723e */ /* 0x000fe200000000ff */
[----:B------:R-:W-:-:S05]  /*be20*/  IMAD.X R13, R5, 0x1, R13, P6 ;  /* 0x00000001050d7824 */ /* 0x000fca00030e060d */
[----:B------:R-:W-:Y:S01]  /*be30*/  STG.E.U16 desc[UR12][R12.64], R55 ;  /* 0x000000370c007986 */ /* 0x000fe2000c10150c */
[----:B------:R-:W-:Y:S05]  /*be40*/  EXIT ;  /* 0x000000000000794d */ /* 0x000fea0003800000 */
.L_x_14:
[----:B------:R-:W-:-:S13]  /*be50*/  ISETP.NE.AND P0, PT, R7, RZ, PT ;  /* 0x000000ff0700720c */ /* 0x000fda0003f05270 */
[----:B------:R-:W-:Y:S05]  /*be60*/  @P0 EXIT ;  /* 0x000000000000094d */ /* 0x000fea0003800000 */
[----:B------:R-:W-:-:S13]  /*be70*/  ELECT P0, URZ, PT ;  /* 0x00000000003f782f */ /* 0x000fda0003800000 */
[----:B------:R-:W-:Y:S05]  /*be80*/  @!P0 BRA `(.L_x_249) ;  /* 0x0000000800108947 */ /* 0x000fea0003800000 */
[----:B------:R-:W-:-:S13]  /*be90*/  ISETP.GE.AND P0, PT, R5, 0x1, PT ;  /* 0x000000010500780c */ /* 0x000fda0003f06270 */
[----:B------:R-:W-:Y:S05]  /*bea0*/  @!P0 BRA `(.L_x_249) ;  /* 0x0000000800088947 */ /* 0x000fea0003800000 */
[----:B------:R-:W1:Y:S01]  /*beb0*/  S2R R3, SR_CgaCtaId ;  /* 0x0000000000037919 */ /* 0x000e620000008800 */
[----:B------:R-:W-:Y:S01]  /*bec0*/  LOP3.LUT P0, RZ, R13, 0x1f, RZ, 0xc0, !PT ;  /* 0x0000001f0dff7812 */ /* 0x000fe2000780c0ff */
[----:B------:R-:W-:Y:S01]  /*bed0*/  IMAD.SHL.U32 R22, R12, 0x100, RZ ;  /* 0x000001000c167824 */ /* 0x000fe200078e00ff */
[C---:B------:R-:W-:Y:S01]  /*bee0*/  ISETP.NE.AND P1, PT, R0.reuse, RZ, PT ;  /* 0x000000ff0000720c */ /* 0x040fe20003f25270 */
[----:B------:R-:W-:Y:S01]  /*bef0*/  ULDC UR4, c[0x0][0x384] ;  /* 0x0000e10000047ab9 */ /* 0x000fe20000000800 */
[----:B------:R-:W-:Y:S01]  /*bf00*/  ISETP.NE.OR P0, PT, R0, RZ, !P0 ;  /* 0x000000ff0000720c */ /* 0x000fe20004705670 */
[----:B------:R-:W-:Y:S01]  /*bf10*/  ULDC UR5, c[0x0][0x388] ;  /* 0x0000e20000057ab9 */ /* 0x000fe20000000800 */
[----:B------:R-:W-:Y:S01]  /*bf20*/  VIADD R24, R5, 0x1 ;  /* 0x0000000105187836 */ /* 0x000fe20000000000 */
[----:B------:R-:W-:Y:S01]  /*bf30*/  LOP3.LUT R23, R4, 0x2, RZ, 0xfc, !PT ;  /* 0x0000000204177812 */ /* 0x000fe200078efcff */
[----:B------:R-:W-:Y:S01]  /*bf40*/  IMAD.MOV.U32 R6, RZ, RZ, 0x1 ;  /* 0x00000001ff067424 */ /* 0x000fe200078e00ff */
[----:B0-----:R-:W-:Y:S01]  /*bf50*/  CS2R R8, SRZ ;  /* 0x0000000000087805 */ /* 0x001fe2000001ff00 */
[----:B------:R-:W-:Y:S01]  /*bf60*/  IMAD.MOV.U32 R7, RZ, RZ, RZ ;  /* 0x000000ffff077224 */ /* 0x000fe200078e00ff */
[----:B--2--5:R-:W-:Y:S01]  /*bf70*/  CS2R R10, SRZ ;  /* 0x00000000000a7805 */ /* 0x024fe2000001ff00 */
[----:B-1----:R-:W-:-:S02]  /*bf80*/  IMAD.SHL.U32 R2, R3, 0x20, RZ ;  /* 0x0000002003027824 */ /* 0x002fc400078e00ff */
[----:B------:R-:W-:Y:S02]  /*bf90*/  IMAD.SHL.U32 R0, R3, 0x400, RZ ;  /* 0x0000040003007824 */ /* 0x000fe400078e00ff */
[----:B------:R-:W-:Y:S01]  /*bfa0*/  IMAD.HI.U32 R3, R22, UR4, RZ ;  /* 0x0000000416037c27 */ /* 0x000fe2000f8e00ff */
[----:B------:R-:W-:Y:S02]  /*bfb0*/  LOP3.LUT R2, R2, 0x20, RZ, 0xc0, !PT ;  /* 0x0000002002027812 */ /* 0x000fe400078ec0ff */
[----:B------:R-:W-:Y:S02]  /*bfc0*/  LOP3.LUT R0, R0, 0x400, RZ, 0xc0, !PT ;  /* 0x0000040000007812 */ /* 0x000fe400078ec0ff */
[----:B------:R-:W-:Y:S01]  /*bfd0*/  SHF.R.U32.HI R3, RZ, UR5, R3 ;  /* 0x00000005ff037c19 */ /* 0x000fe20008011603 */
[----:B------:R-:W-:-:S07]  /*bfe0*/  IMAD R2, R17, 0x40, R2 ;  /* 0x0000004011027824 */ /* 0x000fce00078e0202 */
.L_x_253:
[----:B------:R-:W4:Y:S01]  /*bff0*/  S2R R13, SR_CgaCtaId ;  /* 0x00000000000d7919 */ /* 0x000f220000008800 */
[----:B------:R-:W-:-:S04]  /*c000*/  MOV R12, 0x400 ;  /* 0x00000400000c7802 */ /* 0x000fc80000000f00 */
[----:B----4-:R-:W-:Y:S02]  /*c010*/  LEA R14, R13, R12, 0x18 ;  /* 0x0000000c0d0e7211 */ /* 0x010fe400078ec0ff */
[----:B------:R-:W-:-:S03]  /*c020*/  SHF.L.U32 R12, R6, 0x1f, RZ ;  /* 0x0000001f060c7819 */ /* 0x000fc600000006ff */
[----:B------:R-:W-:-:S07]  /*c030*/  IMAD R13, R7, 0x8, R14 ;  /* 0x00000008070d7824 */ /* 0x000fce00078e020e */
.L_x_250:
[----:B0-----:R0:W1:Y:S02]  /*c040*/  SYNCS.PHASECHK.TRANS64.TRYWAIT P2, [R13+URZ+0x37058], R12 ;  /* 0x0370580c0d0075a7 */ /* 0x001064000804017f */
[----:B-1----:R-:W-:Y:S05]  /*c050*/  @!P2 NANOSLEEP.SYNCS 0x989680 ;  /* 0x009896800000a95d */ /* 0x002fea0003900000 */
[----:B------:R-:W1:Y:S02]  /*c060*/  @!P2 SYNCS.PHASECHK.TRANS64 P2, [R13+URZ+0x37058], R12 ;  /* 0x0370580c0d00a5a7 */ /* 0x000e64000804007f */
[----:B-1----:R-:W-:Y:S05]  /*c070*/  @!P2 BRA `(.L_x_250) ;  /* 0xfffffffc00f0a947 */ /* 0x002fea000383ffff */
[----:B0-----:R-:W0:Y:S02]  /*c080*/  @!P1 LDC R12, c[0x0][0x580] ;  /* 0x00016000ff0c9b82 */ /* 0x001e240000000800 */
[----:B0-----:R0:W-:Y:S02]  /*c090*/  @!P1 SYNCS.ARRIVE.TRANS64 RZ, [R13+URZ+0x37000], R12 ;  /* 0x0370000c0dff99a7 */ /* 0x0011e4000800003f */
[----:B0-----:R-:W-:-:S04]  /*c0a0*/  PRMT R12, R23, 0x9910, RZ ;  /* 0x00009910170c7816 */ /* 0x001fc800000000ff */
[----:B------:R-:W-:-:S13]  /*c0b0*/  ISETP.NE.AND P2, PT, R12, 0x2, PT ;  /* 0x000000020c00780c */ /* 0x000fda0003f45270 */
[----:B------:R-:W-:Y:S05]  /*c0c0*/  @P2 BRA `(.L_x_251) ;  /* 0x0000000000042947 */ /* 0x000fea0003800000 */
[----:B------:R-:W-:Y:S01]  /*c0d0*/  BPT.TRAP 0x1 ;  /* 0x000000040000795c */ /* 0x000fe20000300000 */
.L_x_251:
[----:B------:R-:W-:Y:S05]  /*c0e0*/  @P0 BRA `(.L_x_252) ;  /* 0x0000000000040947 */ /* 0x000fea0003800000 */
[----:B------:R-:W-:Y:S01]  /*c0f0*/  BPT.TRAP 0x1 ;  /* 0x000000040000795c */ /* 0x000fe20000300000 */
.L_x_252:
[----:B---3--:R-:W0:Y:S01]  /*c100*/  LDC R15, c[0x0][0x380] ;  /* 0x0000e000ff0f7b82 */ /* 0x008e220000000800 */
[----:B------:R-:W-:Y:S01]  /*c110*/  R2UR UR4, R3 ;  /* 0x00000000030472ca */ /* 0x000fe200000e0000 */
[----:B------:R-:W-:Y:S01]  /*c120*/  ULDC UR24, c[0x0][0x38c] ;  /* 0x0000e30000187ab9 */ /* 0x000fe20000000800 */
[----:B------:R-:W-:Y:S01]  /*c130*/  R2UR UR13, R22 ;  /* 0x00000000160d72ca */ /* 0x000fe200000e0000 */
[----:B------:R-:W-:Y:S01]  /*c140*/  UISETP.NE.AND UP0, UPT, UR24, 0x1, UPT ;  /* 0x000000011800788c */ /* 0x000fe2000bf05270 */
[----:B------:R-:W-:Y:S01]  /*c150*/  R2UR UR17, R13 ;  /* 0x000000000d1172ca */ /* 0x000fe200000e0000 */
[----:B------:R-:W-:Y:S01]  /*c160*/  ULDC UR12, c[0x0][0x3ec] ;  /* 0x0000fb00000c7ab9 */ /* 0x000fe20000000800 */
[----:B------:R-:W-:Y:S01]  /*c170*/  R2UR UR10, R14 ;  /* 0x000000000e0a72ca */ /* 0x000fe200000e0000 */
[----:B------:R-:W1:Y:S01]  /*c180*/  LDC.64 R16, c[0x0][0x3f8] ;  /* 0x0000fe00ff107b82 */ /* 0x000e620000000a00 */
[----:B------:R-:W-:Y:S01]  /*c190*/  R2UR UR16, R7 ;  /* 0x00000000071072ca */ /* 0x000fe200000e0000 */
[----:B------:R-:W-:Y:S01]  /*c1a0*/  VIADD R24, R24, 0xffffffff ;  /* 0xffffffff18187836 */ /* 0x000fe20000000000 */
[----:B------:R-:W-:Y:S01]  /*c1b0*/  R2UR UR18, R10 ;  /* 0x000000000a1272ca */ /* 0x000fe200000e0000 */
[----:B------:R-:W-:Y:S01]  /*c1c0*/  ULDC.64 UR28, c[0x0][0x198] ;  /* 0x00006600001c7ab9 */ /* 0x000fe20000000a00 */
[----:B------:R-:W-:Y:S01]  /*c1d0*/  ULDC.64 UR20, c[0x0][0x3f0] ;  /* 0x0000fc0000147ab9 */ /* 0x000fe20000000a00 */
[----:B------:R-:W-:Y:S01]  /*c1e0*/  UMOV UR31, 0x30000 ;  /* 0x00030000001f7882 */ /* 0x000fe20000000000 */
[----:B------:R-:W-:Y:S01]  /*c1f0*/  @UP0 ULDC.64 UR8, c[0x0][0x390] ;  /* 0x0000e40000080ab9 */ /* 0x000fe20000000a00 */
[----:B------:R-:W1:Y:S01]  /*c200*/  LDC.64 R18, c[0x0][0x3d0] ;  /* 0x0000f400ff127b82 */ /* 0x000e620000000a00 */
[----:B------:R-:W-:Y:S01]  /*c210*/  ISETP.GT.AND P6, PT, R24, 0x1, PT ;  /* 0x000000011800780c */ /* 0x000fe20003fc4270 */
[----:B------:R-:W-:Y:S01]  /*c220*/  UIADD3 UR17, UR17, 0x37000, URZ ;  /* 0x0003700011117890 */ /* 0x000fe2000fffe03f */
[----:B------:R-:W-:Y:S01]  /*c230*/  UMOV UR26, 0x0 ;  /* 0x00000000001a7882 */ /* 0x000fe20000000000 */
[----:B------:R-:W-:-:S02]  /*c240*/  UMOV UR27, 0x10000000 ;  /* 0x10000000001b7882 */ /* 0x000fc40000000000 */
[----:B------:R-:W-:Y:S01]  /*c250*/  ULEA UR16, UR16, UR10, 0xe ;  /* 0x0000000a10107291 */ /* 0x000fe2000f8e703f */
[----:B0-----:R-:W-:Y:S01]  /*c260*/  ISETP.NE.AND P2, PT, R15, 0x1, PT ;  /* 0x000000010f00780c */ /* 0x001fe20003f45270 */
[----:B------:R-:W0:Y:S01]  /*c270*/  LDC R20, c[0x0][0x400] ;  /* 0x00010000ff147b82 */ /* 0x000e220000000800 */
[----:B------:R-:W-:-:S11]  /*c280*/  USHF.L.U32 UR18, UR18, 0x5, URZ ;  /* 0x0000000512127899 */ /* 0x000fd6000800063f */
[----:B------:R-:W-:Y:S01]  /*c290*/  @P2 IMAD.U32 R12, RZ, RZ, UR4 ;  /* 0x00000004ff0c2e24 */ /* 0x000fe2000f8e00ff */
[----:B------:R-:W-:Y:S01]  /*c2a0*/  ULDC.64 UR4, c[0x0][0x3c8] ;  /* 0x0000f20000047ab9 */ /* 0x000fe20000000a00 */
[----:B-1----:R-:W-:-:S03]  /*c2b0*/  IMAD R13, R9, R18, R17 ;  /* 0x00000012090d7224 */ /* 0x002fc600078e0211 */
[----:B------:R-:W-:Y:S01]  /*c2c0*/  @P2 R2UR UR13, R12 ;  /* 0x000000000c0d22ca */ /* 0x000fe200000e0000 */
[C---:B------:R-:W-:Y:S02]  /*c2d0*/  IMAD R12, R7.reuse, 0x800, R0 ;  /* 0x00000800070c7824 */ /* 0x040fe400078e0200 */
[----:B------:R-:W-:Y:S02]  /*c2e0*/  VIADD R7, R7, 0x1 ;  /* 0x0000000107077836 */ /* 0x000fe40000000000 */
[----:B------:R-:W-:Y:S02]  /*c2f0*/  IMAD R21, R12, 0x2, R14 ;  /* 0x000000020c157824 */ /* 0x000fe400078e020e */
[----:B------:R-:W-:Y:S01]  /*c300*/  IMAD R12, R11, UR5, R16 ;  /* 0x000000050b0c7c24 */ /* 0x000fe2000f8e0210 */
[----:B------:R-:W-:Y:S01]  /*c310*/  ULDC UR5, c[0x0][0x398] ;  /* 0x0000e60000057ab9 */ /* 0x000fe20000000800 */
[----:B------:R-:W1:Y:S01]  /*c320*/  LDC.64 R16, c[0x0][0x3e0] ;  /* 0x0000f800ff107b82 */ /* 0x000e620000000a00 */
[----:B------:R-:W-:Y:S01]  /*c330*/  VIADD R14, R10, 0x1 ;  /* 0x000000010a0e7836 */ /* 0x000fe20000000000 */
[----:B------:R-:W-:Y:S01]  /*c340*/  R2UR UR23, R21 ;  /* 0x00000000151772ca */ /* 0x000fe200000e0000 */
[----:B------:R-:W-:Y:S01]  /*c350*/  IMAD.U32 R13, R13, 0x20, R12 ;  /* 0x000000200d0d7824 */ /* 0x000fe200078e000c */
[----:B------:R-:W-:Y:S01]  /*c360*/  UIMAD.WIDE.U32 UR6, UR13, UR8, URZ ;  /* 0x000000080d0672a5 */ /* 0x000fe2000f8e003f */
[----:B0-----:R-:W-:Y:S01]  /*c370*/  IMAD R10, R8, R19, R20 ;  /* 0x00000013080a7224 */ /* 0x001fe200078e0214 */
[----:B------:R-:W-:Y:S01]  /*c380*/  ISETP.NE.AND P2, PT, R14, UR15, PT ;  /* 0x0000000f0e007c0c */ /* 0x000fe2000bf45270 */
[----:B------:R-:W-:Y:S01]  /*c390*/  UIADD3 UR6, -UR13, URZ, URZ ;  /* 0x0000003f0d067290 */ /* 0x000fe2000fffe13f */
[----:B------:R-:W-:Y:S01]  /*c3a0*/  ISETP.NE.AND P5, PT, R7, 0xb, PT ;  /* 0x0000000b0700780c */ /* 0x000fe20003fa5270 */
[----:B------:R-:W-:Y:S01]  /*c3b0*/  UMOV UR14, UR13 ;  /* 0x0000000d000e7c82 */ /* 0x000fe20008000000 */
[----:B------:R-:W-:Y:S01]  /*c3c0*/  @UP0 USHF.R.U32.HI UR14, URZ, UR9, UR7 ;  /* 0x000000093f0e0299 */ /* 0x000fe20008011607 */
[----:B------:R-:W-:Y:S01]  /*c3d0*/  IMAD.U32 R10, R10, 0x400, R13 ;  /* 0x000004000a0a7824 */ /* 0x000fe200078e000d */
[----:B------:R-:W-:Y:S01]  /*c3e0*/  UISETP.NE.AND UP0, UPT, UR5, 0x1, UPT ;  /* 0x000000010500788c */ /* 0x000fe2000bf05270 */
[----:B------:R-:W-:Y:S01]  /*c3f0*/  IMAD R12, R15, UR6, R22 ;  /* 0x000000060f0c7c24 */ /* 0x000fe2000f8e0216 */
[----:B------:R-:W-:Y:S01]  /*c400*/  ULDC.64 UR8, c[0x0][0x3c0] ;  /* 0x0000f00000087ab9 */ /* 0x000fe20000000a00 */
[----:B------:R-:W-:Y:S01]  /*c410*/  VIADD R15, R11, 0x1 ;  /* 0x000000010b0f7836 */ /* 0x000fe20000000000 */
[----:B------:R-:W-:Y:S01]  /*c420*/  R2UR UR25, R10 ;  /* 0x000000000a1972ca */ /* 0x000fe200000e0000 */
[----:B------:R-:W-:Y:S01]  /*c430*/  UMOV UR22, UR14 ;  /* 0x0000000e00167c82 */ /* 0x000fe20008000000 */
[----:B------:R-:W-:Y:S01]  /*c440*/  R2UR UR19, R12 ;  /* 0x000000000c1372ca */ /* 0x000fe200000e0000 */
[----:B------:R-:W-:Y:S01]  /*c450*/  @P2 IMAD.MOV R15, RZ, RZ, R11 ;  /* 0x000000ffff0f2224 */ /* 0x000fe200078e020b */
[----:B------:R-:W-:Y:S01]  /*c460*/  UIADD3 UR7, -UR14, URZ, URZ ;  /* 0x0000003f0e077290 */ /* 0x000fe2000fffe13f */
[----:B------:R-:W-:Y:S01]  /*c470*/  VIADD R12, R9, 0x1 ;  /* 0x00000001090c7836 */ /* 0x000fe20000000000 */
[----:B------:R-:W-:Y:S01]  /*c480*/  UIADD3 UR6, UP1, UR28, 0xf0, URZ ;  /* 0x000000f01c067890 */ /* 0x000fe2000ff3e03f */
[----:B------:R-:W-:Y:S01]  /*c490*/  VIADD R13, R8, 0x1 ;  /* 0x00000001080d7836 */ /* 0x000fe20000000000 */
[----:B-1----:R-:W-:Y:S01]  /*c4a0*/  ISETP.NE.AND P3, PT, R15, R16, PT ;  /* 0x000000100f00720c */ /* 0x002fe20003f65270 */
[----:B------:R-:W-:Y:S01]  /*c4b0*/  @UP0 ULDC UR10, c[0x0][0x39c] ;  /* 0x0000e700000a0ab9 */ /* 0x000fe20000000800 */
[----:B------:R-:W-:Y:S01]  /*c4c0*/  @UP0 ULDC UR30, c[0x0][0x3a0] ;  /* 0x0000e800001e0ab9 */ /* 0x000fe20000000800 */
[----:B------:R-:W-:Y:S01]  /*c4d0*/  UIMAD.WIDE.U32 UR10, UR14, UR10, URZ ;  /* 0x0000000a0e0a72a5 */ /* 0x000fe2000f8e003f */
[----:B------:R-:W-:Y:S01]  /*c4e0*/  SEL R10, R14, RZ, P2 ;  /* 0x000000ff0e0a7207 */ /* 0x000fe20001000000 */
[----:B------:R-:W-:Y:S01]  /*c4f0*/  UIMAD UR7, UR24, UR7, UR13 ;  /* 0x00000007180772a4 */ /* 0x000fe2000f8e020d */
[----:B------:R-:W-:Y:S01]  /*c500*/  R2UR UR13, R9 ;  /* 0x00000000090d72ca */ /* 0x000fe200000e0000 */
[----:B------:R-:W-:Y:S01]  /*c510*/  @UP0 USHF.R.U32.HI UR22, URZ, UR30, UR11 ;  /* 0x0000001e3f160299 */ /* 0x000fe2000801160b */
[----:B------:R-:W-:Y:S01]  /*c520*/  SEL R7, R7, RZ, P5 ;  /* 0x000000ff07077207 */ /* 0x000fe20002800000 */
[----:B------:R-:W-:Y:S01]  /*c530*/  UIMAD UR19, UR19, UR8, UR12 ;  /* 0x00000008131372a4 */ /* 0x000fe2000f8e020c */
[----:B------:R-:W-:Y:S01]  /*c540*/  R2UR UR12, R11 ;  /* 0x000000000b0c72ca */ /* 0x000fe200000e0000 */
[----:B------:R-:W-:Y:S01]  /*c550*/  UIADD3 UR8, -UR22, URZ, URZ ;  /* 0x0000003f16087290 */ /* 0x000fe2000fffe13f */
[----:B------:R-:W-:Y:S01]  /*c560*/  R2UR UR11, R2 ;  /* 0x00000000020b72ca */ /* 0x000fe200000e0000 */
[----:B------:R-:W-:Y:S01]  /*c570*/  @P3 IMAD.MOV R12, RZ, RZ, R9 ;  /* 0x000000ffff0c3224 */ /* 0x000fe200078e0209 */
[----:B------:R-:W-:Y:S01]  /*c580*/  UIADD3 UR28, UP2, UR28, 0x270, URZ ;  /* 0x000002701c1c7890 */ /* 0x000fe2000ff5e03f */
[----:B------:R-:W-:Y:S01]  /*c590*/  SEL R9, RZ, 0x1, P5 ;  /* 0x00000001ff097807 */ /* 0x000fe20002800000 */
[----:B------:R-:W-:Y:S01]  /*c5a0*/  UIMAD UR5, UR5, UR8, UR14 ;  /* 0x00000008050572a4 */ /* 0x000fe2000f8e020e */
[----:B------:R-:W-:Y:S01]  /*c5b0*/  R2UR UR14, R8 ;  /* 0x00000000080e72ca */ /* 0x000fe200000e0000 */
[----:B------:R-:W-:Y:S01]  /*c5c0*/  UIMAD UR20, UR7, UR9, UR20 ;  /* 0x00000009071472a4 */ /* 0x000fe2000f8e0214 */
[----:B------:R-:W-:Y:S01]  /*c5d0*/  ISETP.NE.AND P4, PT, R12, R17, PT ;  /* 0x000000110c00720c */ /* 0x000fe20003f85270 */
[----:B------:R-:W-:Y:S01]  /*c5e0*/  UIMAD UR21, UR5, UR4, UR21 ;  /* 0x00000004051572a4 */ /* 0x000fe2000f8e0215 */
[----:B------:R-:W-:Y:S01]  /*c5f0*/  LOP3.LUT R6, R6, R9, RZ, 0x3c, !PT ;  /* 0x0000000906067212 */ /* 0x000fe200078e3cff */
[----:B------:R-:W-:Y:S01]  /*c600*/  UIADD3.X UR7, URZ, UR29, URZ, UP1, !UPT ;  /* 0x0000001d3f077290 */ /* 0x000fe20008ffe43f */
[----:B------:R-:W-:Y:S01]  /*c610*/  SEL R11, R15, RZ, P3 ;  /* 0x000000ff0f0b7207 */ /* 0x000fe20001800000 */
[----:B------:R-:W-:Y:S01]  /*c620*/  UPRMT UR4, UR25, 0x5410, URZ ;  /* 0x0000541019047896 */ /* 0x000fe2000800003f */
[----:B------:R-:W-:Y:S01]  /*c630*/  SEL R9, R12, RZ, P4 ;  /* 0x000000ff0c097207 */ /* 0x000fe20002000000 */
[----:B------:R-:W-:-:S02]  /*c640*/  UIADD3 UR8, UR23, 0x2c000, URZ ;  /* 0x0002c00017087890 */ /* 0x000fc4000fffe03f */
[----:B------:R-:W-:Y:S01]  /*c650*/  UIADD3.X UR29, URZ, UR29, URZ, UP2, !UPT ;  /* 0x0000001d3f1d7290 */ /* 0x000fe200097fe43f */
[----:B------:R-:W-:Y:S01]  /*c660*/  UMOV UR9, UR17 ;  /* 0x0000001100097c82 */ /* 0x000fe20008000000 */
[----:B------:R-:W-:Y:S02]  /*c670*/  UMOV UR10, UR18 ;  /* 0x00000012000a7c82 */ /* 0x000fe40008000000 */
[----:B------:R-:W-:Y:S01]  /*c680*/  @P4 IMAD.MOV R13, RZ, RZ, R8 ;  /* 0x000000ffff0d4224 */ /* 0x000fe200078e0208 */
[----:B------:R1:W-:Y:S03]  /*c690*/  UTMALDG.5D.IM2COL [UR16], [UR6], UR4 ;  /* 0x00000010060073b4 */ /* 0x0003e60008060004 */
[----:B------:R-:W-:Y:S01]  /*c6a0*/  IMAD.MOV.U32 R8, RZ, RZ, R13 ;  /* 0x000000ffff087224 */ /* 0x000fe200078e000d */
[----:B------:R1:W-:Y:S02]  /*c6b0*/  UTMALDG.5D.MULTICAST [UR8], [UR28], UR31, desc[UR26] ;  /* 0x00001a081c0073b4 */ /* 0x0003e4000802181f */
[----:B-1----:R-:W-:Y:S05]  /*c6c0*/  @P6 BRA `(.L_x_253) ;  /* 0xfffffff800486947 */ /* 0x002fea000383ffff */
.L_x_249:
[----:B------:R-:W-:Y:S01]  /*c6d0*/  ISETP.GE.U32.AND P2, PT, R5, 0xb, PT ;  /* 0x0000000b0500780c */ /* 0x000fe20003f46070 */
[----:B------:R-:W-:Y:S05]  /*c6e0*/  WARPSYNC.ALL ;  /* 0x0000000000007948 */ /* 0x000fea0003800000 */
[----:B------:R-:W-:-:S07]  /*c6f0*/  ELECT P1, URZ, PT ;  /* 0x00000000003f782f */ /* 0x000fce0003820000 */
[----:B------:R-:W-:-:S05]  /*c700*/  @P2 IMAD.WIDE.U32 R2, R5, -0x45d1745d, RZ ;  /* 0xba2e8ba305022825 */ /* 0x000fca00078e00ff */
[----:B------:R-:W-:-:S04]  /*c710*/  @P2 SHF.R.U32.HI R0, RZ, 0x3, R3 ;  /* 0x00000003ff002819 */ /* 0x000fc80000011603 */
[----:B------:R-:W-:-:S04]  /*c720*/  @P2 LOP3.LUT R0, R0, 0x1, RZ, 0xc0, !PT ;  /* 0x0000000100002812 */ /* 0x000fc800078ec0ff */
[----:B------:R-:W-:Y:S01]  /*c730*/  @P2 ISETP.NE.U32.AND P0, PT, R0, 0x1, PT ;  /* 0x000000010000280c */ /* 0x000fe20003f05070 */
[----:B------:R-:W-:-:S12]  /*c740*/  @!P1 EXIT ;  /* 0x000000000000994d */ /* 0x000fd80003800000 */
[----:B------:R-:W-:Y:S01]  /*c750*/  LOP3.LUT R4, R4, 0x2, RZ, 0xfc, !PT ;  /* 0x0000000204047812 */ /* 0x000fe200078efcff */
[----:B------:R-:W-:Y:S01]  /*c760*/  IMAD.MOV.U32 R0, RZ, RZ, 0x1 ;  /* 0x00000001ff007424 */ /* 0x000fe200078e00ff */
[----:B------:R-:W-:Y:S02]  /*c770*/  @P2 ISETP.NE.U32.AND.EX P0, PT, RZ, RZ, PT, P0 ;  /* 0x000000ffff00220c */ /* 0x000fe40003f05100 */
[----:B------:R-:W-:Y:S02]  /*c780*/  ISETP.NE.AND P1, PT, R4, 0x3, PT ;  /* 0x000000030400780c */ /* 0x000fe40003f25270 */
[----:B------:R-:W-:-:S11]  /*c790*/  @P2 SEL R0, RZ, 0x1, !P0 ;  /* 0x00000001ff002807 */ /* 0x000fd60004000000 */
[----:B------:R-:W-:Y:S05]  /*c7a0*/  @!P1 BRA `(.L_x_254) ;  /* 0x0000000000049947 */ /* 0x000fea0003800000 */
[----:B------:R-:W-:Y:S01]  /*c7b0*/  BPT.TRAP 0x1 ;  /* 0x000000040000795c */ /* 0x000fe20000300000 */
.L_x_254:
[----:B------:R-:W1:Y:S01]  /*c7c0*/  S2R R7, SR_CgaCtaId ;  /* 0x0000000000077919 */ /* 0x000e620000008800 */
[----:B------:R-:W-:Y:S01]  /*c7d0*/  IMAD.WIDE.U32 R2, R5, -0x45d1745d, RZ ;  /* 0xba2e8ba305027825 */ /* 0x000fe200078e00ff */
[----:B------:R-:W-:-:S04]  /*c7e0*/  MOV R4, 0x400 ;  /* 0x0000040000047802 */ /* 0x000fc80000000f00 */
[----:B------:R-:W-:-:S05]  /*c7f0*/  SHF.R.U32.HI R2, RZ, 0x3, R3 ;  /* 0x00000003ff027819 */ /* 0x000fca0000011603 */
[----:B------:R-:W-:Y:S01]  /*c800*/  IMAD R5, R2, -0xb, R5 ;  /* 0xfffffff502057824 */ /* 0x000fe200078e0205 */
[----:B-1----:R-:W-:-:S05]  /*c810*/  LEA R4, R7, R4, 0x18 ;  /* 0x0000000407047211 */ /* 0x002fca00078ec0ff */
[----:B------:R-:W-:Y:S01]  /*c820*/  VIADD R2, R4, 0x37058 ;  /* 0x0003705804027836 */ /* 0x000fe20000000000 */
[----:B------:R-:W-:-:S03]  /*c830*/  SHF.L.U32 R4, R0, 0x1f, RZ ;  /* 0x0000001f00047819 */ /* 0x000fc600000006ff */
[----:B------:R-:W-:-:S07]  /*c840*/  IMAD R3, R5, 0x8, R2 ;  /* 0x0000000805037824 */ /* 0x000fce00078e0202 */
.L_x_255:
[----:B-1----:R1:W0:Y:S02]  /*c850*/  SYNCS.PHASECHK.TRANS64.TRYWAIT P0, [R3+URZ], R4 ;  /* 0x00000004030075a7 */ /* 0x002224000800017f */
[----:B0-----:R-:W-:Y:S05]  /*c860*/  @!P0 NANOSLEEP.SYNCS 0x989680 ;  /* 0x009896800000895d */ /* 0x001fea0003900000 */
[----:B------:R-:W0:Y:S02]  /*c870*/  @!P0 SYNCS.PHASECHK.TRANS64 P0, [R3+URZ], R4 ;  /* 0x00000004030085a7 */ /* 0x000e24000800007f */
[----:B0-----:R-:W-:Y:S05]  /*c880*/  @!P0 BRA `(.L_x_255) ;  /* 0xfffffffc00f08947 */ /* 0x001fea000383ffff */
[----:B------:R-:W-:-:S05]  /*c890*/  VIADD R5, R5, 0x1 ;  /* 0x0000000105057836 */ /* 0x000fca0000000000 */
[----:B------:R-:W-:-:S04]  /*c8a0*/  ISETP.NE.AND P0, PT, R5, 0xb, PT ;  /* 0x0000000b0500780c */ /* 0x000fc80003f05270 */
[----:B-1----:R-:W-:Y:S02]  /*c8b0*/  SEL R3, RZ, 0x1, P0 ;  /* 0x00000001ff037807 */ /* 0x002fe40000000000 */
[----:B------:R-:W-:Y:S02]  /*c8c0*/  SEL R5, R5, RZ, P0 ;  /* 0x000000ff05057207 */ /* 0x000fe40000000000 */
[----:B------:R-:W-:-:S03]  /*c8d0*/  LOP3.LUT R7, R0, R3, RZ, 0x3c, !PT ;  /* 0x0000000300077212 */ /* 0x000fc600078e3cff */
[----:B------:R-:W-:Y:S01]  /*c8e0*/  IMAD R0, R5, 0x8, R2 ;  /* 0x0000000805007824 */ /* 0x000fe200078e0202 */
[----:B------:R-:W-:-:S07]  /*c8f0*/  SHF.L.U32 R3, R7, 0x1f, RZ ;  /* 0x0000001f07037819 */ /* 0x000fce00000006ff */
.L_x_256:
[----:B0-----:R0:W1:Y:S02]  /*c900*/  SYNCS.PHASECHK.TRANS64.TRYWAIT P0, [R0+URZ], R3 ;  /* 0x00000003000075a7 */ /* 0x001064000800017f */
[----:B-1----:R-:W-:Y:S05]  /*c910*/  @!P0 NANOSLEEP.SYNCS 0x989680 ;  /* 0x009896800000895d */ /* 0x002fea0003900000 */
[----:B------:R-:W1:Y:S02]  /*c920*/  @!P0 SYNCS.PHASECHK.TRANS64 P0, [R0+URZ], R3 ;  /* 0x00000003000085a7 */ /* 0x000e64000800007f */
[----:B-1----:R-:W-:Y:S05]  /*c930*/  @!P0 BRA `(.L_x_256) ;  /* 0xfffffffc00f08947 */ /* 0x002fea000383ffff */
[----:B------:R-:W-:-:S05]  /*c940*/  VIADD R5, R5, 0x1 ;  /* 0x0000000105057836 */ /* 0x000fca0000000000 */
[----:B------:R-:W-:-:S04]  /*c950*/  ISETP.NE.AND P0, PT, R5, 0xb, PT ;  /* 0x0000000b0500780c */ /* 0x000fc80003f05270 */
[----:B0-----:R-:W-:Y:S02]  /*c960*/  SEL R0, RZ, 0x1, P0 ;  /* 0x00000001ff007807 */ /* 0x001fe40000000000 */
[----:B------:R-:W-:Y:S02]  /*c970*/  SEL R5, R5, RZ, P0 ;  /* 0x000000ff05057207 */ /* 0x000fe40000000000 */
[----:B------:R-:W-:-:S03]  /*c980*/  LOP3.LUT R7, R7, R0, RZ, 0x3c, !PT ;  /* 0x0000000007077212 */ /* 0x000fc600078e3cff */
[----:B------:R-:W-:Y:S01]  /*c990*/  IMAD R0, R5, 0x8, R2 ;  /* 0x0000000805007824 */ /* 0x000fe200078e0202 */
[----:B------:R-:W-:-:S07]  /*c9a0*/  SHF.L.U32 R3, R7, 0x1f, RZ ;  /* 0x0000001f07037819 */ /* 0x000fce00000006ff */
.L_x_257:
        /* <DEDUP_REMOVED lines=11> */
.L_x_258:
        /* <DEDUP_REMOVED lines=11> */
.L_x_259:
        /* <DEDUP_REMOVED lines=11> */
.L_x_260:
        /* <DEDUP_REMOVED lines=11> */
.L_x_261:
        /* <DEDUP_REMOVED lines=11> */
.L_x_262:
        /* <DEDUP_REMOVED lines=11> */
.L_x_263:
        /* <DEDUP_REMOVED lines=11> */
.L_x_264:
        /* <DEDUP_REMOVED lines=11> */
.L_x_265:
[----:B0-----:R0:W1:Y:S02]  /*cf30*/  SYNCS.PHASECHK.TRANS64.TRYWAIT P0, [R5+URZ], R0 ;  /* 0x00000000050075a7 */ /* 0x001064000800017f */
[----:B-1----:R-:W-:Y:S05]  /*cf40*/  @!P0 NANOSLEEP.SYNCS 0x989680 ;  /* 0x009896800000895d */ /* 0x002fea0003900000 */
[----:B------:R-:W1:Y:S02]  /*cf50*/  @!P0 SYNCS.PHASECHK.TRANS64 P0, [R5+URZ], R0 ;  /* 0x00000000050085a7 */ /* 0x000e64000800007f */
[----:B-1----:R-:W-:Y:S05]  /*cf60*/  @P0 EXIT ;  /* 0x000000000000094d */ /* 0x002fea0003800000 */
[----:B------:R-:W-:Y:S05]  /*cf70*/  BRA `(.L_x_265) ;  /* 0xfffffffc00ec7947 */ /* 0x000fea000383ffff */
.L_x_266:
[----:B------:R-:W-:-:S00]  /*cf80*/  BRA `(.L_x_266) ;  /* 0xfffffffc00fc7947 */ /* 0x000fc0000383ffff */
[----:B------:R-:W-:-:S00]  /*cf90*/  NOP ;  /* 0x0000000000007918 */ /* 0x000fc00000000000 */
        /* <DEDUP_REMOVED lines=14> */
.L_x_267:


//--------------------- .nv.shared._ZN7cutlass13device_kernelINS_4conv6kernel13ConvUniversalINS1_16ConvProblemShapeILNS1_8OperatorE0ELi3EEENS1_10collective14CollectiveConvINS1_46MainloopSm90TmaGmmaWarpSpecializedImplicitGemmILS5_0ELi11ELi3EN4cute5tupleIJNSA_1CILi2EEENSC_ILi1EEESE_EEENS1_36KernelImplicitTmaWarpSpecializedSm90ELi1EEENSB_IJNSC_ILi256EEENSC_ILi64EEENSB_IJNSC_ILi32EEEEEEEEENS_6half_tESN_NSA_8TiledMMAINSA_8MMA_AtomIJNSA_4SM904GMMA25MMA_64x64x16_F32F16F16_SSILNSR_5MajorE0ELST_0ELNSR_7ScaleInE1ELSU_1EEEEEENSA_6LayoutINSB_IJSE_SE_SE_EEENSB_IJNSC_ILi0EEESZ_SZ_EEEEENSB_IJNSA_10UnderscoreES12_S12_EEEEENS7_6detail26Sm90ImplicitGemmTileTraitsINSA_20SM90_TMA_LOAD_IM2COLENSA_14ComposedLayoutINSA_7SwizzleILi2ELi4ELi3EEENSA_18smem_ptr_flag_bitsILi16EEENSX_INSB_IJNSB_IJNSC_ILi8EEESK_EEENSB_IJSK_SE_EEENSB_IJSE_NSC_ILi11EEEEEEEEENSB_IJNSB_IJSK_SI_EEENSB_IJSE_SZ_EEENSB_IJSZ_NSC_ILi8192EEEEEEEEEEEEEvEENS16_INSA_23SM90_TMA_LOAD_MULTICASTENS18_IS1A_S1C_NSX_INSB_IJNSB_IJS1D_S1D_EEES1F_S1H_EEENSB_IJS1J_S1K_NSB_IJSZ_NSC_ILi2048EEEEEEEEEEEEEvEEEENS_8epilogue10collective6detail29Sm90TmaWarpSpecializedAdapterINS22_15DefaultEpilogueISN_NSB_IJNSB_IJllllEEESE_SZ_EEES27_NS21_6thread17LinearCombinationISN_Li1EffLNS28_9ScaleType4KindE0ELNS_15FloatRoundStyleE2ESN_EENS_4gemm15EpilogueDefaultEEEEEvvEEEEvNT_6ParamsE --------------------------
	.section	.nv.shared._ZN7cutlass13device_kernelINS_4conv6kernel13ConvUniversalINS1_16ConvProblemShapeILNS1_8OperatorE0ELi3EEENS1_10collective14CollectiveConvINS1_46MainloopSm90TmaGmmaWarpSpecializedImplicitGemmILS5_0ELi11ELi3EN4cute5tupleIJNSA_1CILi2EEENSC_ILi1EEESE_EEENS1_36KernelImplicitTmaWarpSpecializedSm90ELi1EEENSB_IJNSC_ILi256EEENSC_ILi64EEENSB_IJNSC_ILi32EEEEEEEEENS_6half_tESN_NSA_8TiledMMAINSA_8MMA_AtomIJNSA_4SM904GMMA25MMA_64x64x16_F32F16F16_SSILNSR_5MajorE0ELST_0ELNSR_7ScaleInE1ELSU_1EEEEEENSA_6LayoutINSB_IJSE_SE_SE_EEENSB_IJNSC_ILi0EEESZ_SZ_EEEEENSB_IJNSA_10UnderscoreES12_S12_EEEEENS7_6detail26Sm90ImplicitGemmTileTraitsINSA_20SM90_TMA_LOAD_IM2COLENSA_14ComposedLayoutINSA_7SwizzleILi2ELi4ELi3EEENSA_18smem_ptr_flag_bitsILi16EEENSX_INSB_IJNSB_IJNSC_ILi8EEESK_EEENSB_IJSK_SE_EEENSB_IJSE_NSC_ILi11EEEEEEEEENSB_IJNSB_IJSK_SI_EEENSB_IJSE_SZ_EEENSB_IJSZ_NSC_ILi8192EEEEEEEEEEEEEvEENS16_INSA_23SM90_TMA_LOAD_MULTICASTENS18_IS1A_S1C_NSX_INSB_IJNSB_IJS1D_S1D_EEES1F_S1H_EEENSB_IJS1J_S1K_NSB_IJSZ_NSC_ILi2048EEEEEEEEEEEEEvEEEENS_8epilogue10collective6detail29Sm90TmaWarpSpecializedAdapterINS22_15DefaultEpilogueISN_NSB_IJNSB_IJllllEEESE_SZ_EEES27_NS21_6thread17LinearCombinationISN_Li1EffLNS28_9ScaleType4KindE0ELNS_15FloatRoundStyleE2ESN_EENS_4gemm15EpilogueDefaultEEEEEvvEEEEvNT_6ParamsE,"aw",@nobits
	.sectionflags	@""
	.align	16
	.zero		1024


//--------------------- .nv.shared.reserved.0     --------------------------
	.section	.nv.shared.reserved.0,"aw",@nobits
	.weak		__nv_reservedSMEM_offset_0_alias
	.size		__nv_reservedSMEM_offset_0_alias, 0, 0
	.other		__nv_reservedSMEM_offset_0_alias,@"STO_CUDA_RESERVED_SHARED STV_DEFAULT"
__nv_reservedSMEM_offset_0_alias:
	.zero		0


//--------------------- .nv.global                --------------------------
	.section	.nv.global,"aw",@nobits
.nv.global:
	.type		_ZN39_INTERNAL_69330ae5_4_k_cu_2db98f29_29614cute1_E,@object
	.size		_ZN39_INTERNAL_69330ae5_4_k_cu_2db98f29_29614cute1_E,(_ZN39_INTERNAL_69330ae5_4_k_cu_2db98f29_29614cuda3std3__45__cpo6cbeginE - _ZN39_INTERNAL_69330ae5_4_k_cu_2db98f29_29614cute1_E)
_ZN39_INTERNAL_69330ae5_4_k_cu_2db98f29_29614cute1_E:
	.zero		1
	.type		_ZN39_INTERNAL_69330ae5_4_k_cu_2db98f29_29614cuda3std3__45__cpo6cbeginE,@object
	.size		_ZN39_INTERNAL_69330ae5_4_k_cu_2db98f29_29614cuda3std3__45__cpo6cbeginE,(_ZN39_INTERNAL_69330ae5_4_k_cu_2db98f29_29614cuda3std3__48in_placeE - _ZN39_INTERNAL_69330ae5_4_k_cu_2db98f29_29614cuda3std3__45__cpo6cbeginE)
_ZN39_INTERNAL_69330ae5_4_k_cu_2db98f29_29614cuda3std3__45__cpo6cbeginE:
	.zero		1
	.type		_ZN39_INTERNAL_69330ae5_4_k_cu_2db98f29_29614cuda3std3__48in_placeE,@object
	.size		_ZN39_INTERNAL_69330ae5_4_k_cu_2db98f29_29614cuda3std3__48in_placeE,(_ZN39_INTERNAL_69330ae5_4_k_cu_2db98f29_29614cuda3std6ranges3__45__cpo9iter_moveE - _ZN39_INTERNAL_69330ae5_4_k_cu_2db98f29_29614cuda3std3__48in_placeE)
_ZN39_INTERNAL_69330ae5_4_k_cu_2db98f29_29614cuda3std3__48in_placeE:
	.zero		1
	.type		_ZN39_INTERNAL_69330ae5_4_k_cu_2db98f29_29614cuda3std6ranges3__45__cpo9iter_moveE,@object
	.size		_ZN39_INTERNAL_69330ae5_4_k_cu_2db98f29_29614cuda3std6ranges3__45__cpo9iter_moveE,(_ZN39_INTERNAL_69330ae5_4_k_cu_2db98f29_29614cuda3std3__45__cpo5beginE - _ZN39_INTERNAL_69330ae5_4_k_cu_2db98f29_29614cuda3std6ranges3__45__cpo9iter_moveE)
_ZN39_INTERNAL_69330ae5_4_k_cu_2db98f29_29614cuda3std6ranges3__45__cpo9iter_moveE:
	.zero		1
	.type		_ZN39_INTERNAL_69330ae5_4_k_cu_2db98f29_29614cuda3std3__45__cpo5beginE,@object
	.size		_ZN39_INTERNAL_69330ae5_4_k_cu_2db98f29_29614cuda3std3__45__cpo5beginE,(_ZN39_INTERNAL_69330ae5_4_k_cu_2db98f29_29614cuda3std3__441_GLOBAL__N__69330ae5_4_k_cu_2db98f29_29616ignoreE - _ZN39_INTERNAL_69330ae5_4_k_cu_2db98f29_29614cuda3std3__45__cpo5beginE)
_ZN39_INTERNAL_69330ae5_4_k_cu_2db98f29_29614cuda3std3__45__cpo5beginE:
	.zero		1
	.type		_ZN39_INTERNAL_69330ae5_4_k_cu_2db98f29_29614cuda3std3__441_GLOBAL__N__69330ae5_4_k_cu_2db98f29_29616ignoreE,@object
	.size		_ZN39_INTERNAL_69330ae5_4_k_cu_2db98f29_29614cuda3std3__441_GLOBAL__N__69330ae5_4_k_cu_2db98f29_29616ignoreE,(_ZN39_INTERNAL_69330ae5_4_k_cu_2db98f29_29614cute7productE - _ZN39_INTERNAL_69330ae5_4_k_cu_2db98f29_29614cuda3std3__441_GLOBAL__N__69330ae5_4_k_cu_2db98f29_29616ignoreE)
_ZN39_INTERNAL_69330ae5_4_k_cu_2db98f29_29614cuda3std3__441_GLOBAL__N__69330ae5_4_k_cu_2db98f29_29616ignoreE:
	.zero		1
	.type		_ZN39_INTERNAL_69330ae5_4_k_cu_2db98f29_29614cute7productE,@object
	.size		_ZN39_INTERNAL_69330ae5_4_k_cu_2db98f29_29614cute7productE,(_ZN39_INTERNAL_69330ae5_4_k_cu_2db98f29_29614cuda3std3__45__cpo3endE - _ZN39_INTERNAL_69330ae5_4_k_cu_2db98f29_29614cute7productE)
_ZN39_INTERNAL_69330ae5_4_k_cu_2db98f29_29614cute7productE:
	.zero		1
	.type		_ZN39_INTERNAL_69330ae5_4_k_cu_2db98f29_29614cuda3std3__45__cpo3endE,@object
	.size		_ZN39_INTERNAL_69330ae5_4_k_cu_2db98f29_29614cuda3std3__45__cpo3endE,(_ZN39_INTERNAL_69330ae5_4_k_cu_2db98f29_29614cuda3std3__419piecewise_constructE - _ZN39_INTERNAL_69330ae5_4_k_cu_2db98f29_29614cuda3std3__45__cpo3endE)
_ZN39_INTERNAL_69330ae5_4_k_cu_2db98f29_29614cuda3std3__45__cpo3endE:
	.zero		1
	.type		_ZN39_INTERNAL_69330ae5_4_k_cu_2db98f29_29614cuda3std3__419piecewise_constructE,@object
	.size		_ZN39_INTERNAL_69330ae5_4_k_cu_2db98f29_29614cuda3std3__419piecewise_constructE,(_ZN39_INTERNAL_69330ae5_4_k_cu_2db98f29_29614cuda3std3__45__cpo4cendE - _ZN39_INTERNAL_69330ae5_4_k_cu_2db98f29_29614cuda3std3__419piecewise_constructE)
_ZN39_INTERNAL_69330ae5_4_k_cu_2db98f29_29614cuda3std3__419piecewise_constructE:
	.zero		1
	.type		_ZN39_INTERNAL_69330ae5_4_k_cu_2db98f29_29614cuda3std3__45__cpo4cendE,@object
	.size		_ZN39_INTERNAL_69330ae5_4_k_cu_2db98f29_29614cuda3std3__45__cpo4cendE,(_ZN39_INTERNAL_69330ae5_4_k_cu_2db98f29_29614cuda3std6ranges3__45__cpo4swapE - _ZN39_INTERNAL_69330ae5_4_k_cu_2db98f29_29614cuda3std3__45__cpo4cendE)
_ZN39_INTERNAL_69330ae5_4_k_cu_2db98f29_29614cuda3std3__45__cpo4cendE:
	.zero		1
	.type		_ZN39_INTERNAL_69330ae5_4_k_cu_2db98f29_29614cuda3std6ranges3__45__cpo4swapE,@object
	.size		_ZN39_INTERNAL_69330ae5_4_k_cu_2db98f29_29614cuda3std6ranges3__45__cpo4swapE,(.L_7 - _ZN39_INTERNAL_69330ae5_4_k_cu_2db98f29_29614cuda3std6ranges3__45__cpo4swapE)
_ZN39_INTERNAL_69330ae5_4_k_cu_2db98f29_29614cuda3std6ranges3__45__cpo4swapE:
	.zero		1
.L_7:


//--------------------- .nv.constant0._ZN7cutlass13device_kernelINS_4conv6kernel13ConvUniversalINS1_16ConvProblemShapeILNS1_8OperatorE0ELi3EEENS1_10collective14CollectiveConvINS1_46MainloopSm90TmaGmmaWarpSpecializedImplicitGemmILS5_0ELi11ELi3EN4cute5tupleIJNSA_1CILi2EEENSC_ILi1EEESE_EEENS1_36KernelImplicitTmaWarpSpecializedSm90ELi1EEENSB_IJNSC_ILi256EEENSC_ILi64EEENSB_IJNSC_ILi32EEEEEEEEENS_6half_tESN_NSA_8TiledMMAINSA_8MMA_AtomIJNSA_4SM904GMMA25MMA_64x64x16_F32F16F16_SSILNSR_5MajorE0ELST_0ELNSR_7ScaleInE1ELSU_1EEEEEENSA_6LayoutINSB_IJSE_SE_SE_EEENSB_IJNSC_ILi0EEESZ_SZ_EEEEENSB_IJNSA_10UnderscoreES12_S12_EEEEENS7_6detail26Sm90ImplicitGemmTileTraitsINSA_20SM90_TMA_LOAD_IM2COLENSA_14ComposedLayoutINSA_7SwizzleILi2ELi4ELi3EEENSA_18smem_ptr_flag_bitsILi16EEENSX_INSB_IJNSB_IJNSC_ILi8EEESK_EEENSB_IJSK_SE_EEENSB_IJSE_NSC_ILi11EEEEEEEEENSB_IJNSB_IJSK_SI_EEENSB_IJSE_SZ_EEENSB_IJSZ_NSC_ILi8192EEEEEEEEEEEEEvEENS16_INSA_23SM90_TMA_LOAD_MULTICASTENS18_IS1A_S1C_NSX_INSB_IJNSB_IJS1D_S1D_EEES1F_S1H_EEENSB_IJS1J_S1K_NSB_IJSZ_NSC_ILi2048EEEEEEEEEEEEEvEEEENS_8epilogue10collective6detail29Sm90TmaWarpSpecializedAdapterINS22_15DefaultEpilogueISN_NSB_IJNSB_IJllllEEESE_SZ_EEES27_NS21_6thread17LinearCombinationISN_Li1EffLNS28_9ScaleType4KindE0ELNS_15FloatRoundStyleE2ESN_EENS_4gemm15EpilogueDefaultEEEEEvvEEEEvNT_6ParamsE --------------------------
	.section	.nv.constant0._ZN7cutlass13device_kernelINS_4conv6kernel13ConvUniversalINS1_16ConvProblemShapeILNS1_8OperatorE0ELi3EEENS1_10collective14CollectiveConvINS1_46MainloopSm90TmaGmmaWarpSpecializedImplicitGemmILS5_0ELi11ELi3EN4cute5tupleIJNSA_1CILi2EEENSC_ILi1EEESE_EEENS1_36KernelImplicitTmaWarpSpecializedSm90ELi1EEENSB_IJNSC_ILi256EEENSC_ILi64EEENSB_IJNSC_ILi32EEEEEEEEENS_6half_tESN_NSA_8TiledMMAINSA_8MMA_AtomIJNSA_4SM904GMMA25MMA_64x64x16_F32F16F16_SSILNSR_5MajorE0ELST_0ELNSR_7ScaleInE1ELSU_1EEEEEENSA_6LayoutINSB_IJSE_SE_SE_EEENSB_IJNSC_ILi0EEESZ_SZ_EEEEENSB_IJNSA_10UnderscoreES12_S12_EEEEENS7_6detail26Sm90ImplicitGemmTileTraitsINSA_20SM90_TMA_LOAD_IM2COLENSA_14ComposedLayoutINSA_7SwizzleILi2ELi4ELi3EEENSA_18smem_ptr_flag_bitsILi16EEENSX_INSB_IJNSB_IJNSC_ILi8EEESK_EEENSB_IJSK_SE_EEENSB_IJSE_NSC_ILi11EEEEEEEEENSB_IJNSB_IJSK_SI_EEENSB_IJSE_SZ_EEENSB_IJSZ_NSC_ILi8192EEEEEEEEEEEEEvEENS16_INSA_23SM90_TMA_LOAD_MULTICASTENS18_IS1A_S1C_NSX_INSB_IJNSB_IJS1D_S1D_EEES1F_S1H_EEENSB_IJS1J_S1K_NSB_IJSZ_NSC_ILi2048EEEEEEEEEEEEEvEEEENS_8epilogue10collective6detail29Sm90TmaWarpSpecializedAdapterINS22_15DefaultEpilogueISN_NSB_IJNSB_IJllllEEESE_SZ_EEES27_NS21_6thread17LinearCombinationISN_Li1EffLNS28_9ScaleType4KindE0ELNS_15FloatRoundStyleE2ESN_EENS_4gemm15EpilogueDefaultEEEEEvvEEEEvNT_6ParamsE,"a",@progbits
	.sectionflags	@""
	.align	4
.nv.constant0._ZN7cutlass13device_kernelINS_4conv6kernel13ConvUniversalINS1_16ConvProblemShapeILNS1_8OperatorE0ELi3EEENS1_10collective14CollectiveConvINS1_46MainloopSm90TmaGmmaWarpSpecializedImplicitGemmILS5_0ELi11ELi3EN4cute5tupleIJNSA_1CILi2EEENSC_ILi1EEESE_EEENS1_36KernelImplicitTmaWarpSpecializedSm90ELi1EEENSB_IJNSC_ILi256EEENSC_ILi64EEENSB_IJNSC_ILi32EEEEEEEEENS_6half_tESN_NSA_8TiledMMAINSA_8MMA_AtomIJNSA_4SM904GMMA25MMA_64x64x16_F32F16F16_SSILNSR_5MajorE0ELST_0ELNSR_7ScaleInE1ELSU_1EEEEEENSA_6LayoutINSB_IJSE_SE_SE_EEENSB_IJNSC_ILi0EEESZ_SZ_EEEEENSB_IJNSA_10UnderscoreES12_S12_EEEEENS7_6detail26Sm90ImplicitGemmTileTraitsINSA_20SM90_TMA_LOAD_IM2COLENSA_14ComposedLayoutINSA_7SwizzleILi2ELi4ELi3EEENSA_18smem_ptr_flag_bitsILi16EEENSX_INSB_IJNSB_IJNSC_ILi8EEESK_EEENSB_IJSK_SE_EEENSB_IJSE_NSC_ILi11EEEEEEEEENSB_IJNSB_IJSK_SI_EEENSB_IJSE_SZ_EEENSB_IJSZ_NSC_ILi8192EEEEEEEEEEEEEvEENS16_INSA_23SM90_TMA_LOAD_MULTICASTENS18_IS1A_S1C_NSX_INSB_IJNSB_IJS1D_S1D_EEES1F_S1H_EEENSB_IJS1J_S1K_NSB_IJSZ_NSC_ILi2048EEEEEEEEEEEEEvEEEENS_8epilogue10collective6detail29Sm90TmaWarpSpecializedAdapterINS22_15DefaultEpilogueISN_NSB_IJNSB_IJllllEEESE_SZ_EEES27_NS21_6thread17LinearCombinationISN_Li1EffLNS28_9ScaleType4KindE0ELNS_15FloatRoundStyleE2ESN_EENS_4gemm15EpilogueDefaultEEEEEvvEEEEvNT_6ParamsE:
	.zero		1664


//--------------------- SYMBOLS --------------------------

	.type		.nv.reservedSmem.offset0,@object
	.size		.nv.reservedSmem.offset0,0x4
